	.target	sm_100a

	.elftype	@"ET_EXEC"


//--------------------- .note.nv.tkinfo           --------------------------
	.section	.note.nv.tkinfo,"",@"SHT_NOTE"
	.sectionflags	@"SHF_NOTE_NV_TKINFO"
	.tkinfo
        /*0018*/ 	.word	0x00000002
        /*0030*/ 	.string	""
        /*0030*/ 	.string	"ptxas"
        /*0030*/ 	.string	"Cuda compilation tools, release 13.0, V13.0.88"
        /*0030*/ 	.string	"Build cuda_13.0.r13.0/compiler.36424714_0"
        /*0030*/ 	.string	"-arch sm_100a -m 64 "



//--------------------- .note.nv.cuinfo           --------------------------
	.section	.note.nv.cuinfo,"",@"SHT_NOTE"
	.sectionflags	@"SHF_NOTE_NV_CUINFO"
        /*0018*/ 	.short	0x0002
        /*001a*/ 	.short	0x0064
        /*001c*/ 	.short	0x0082
	.zero		2


//--------------------- .nv.info                  --------------------------
	.section	.nv.info,"",@"SHT_CUDA_INFO"
	.align	4


	//----- nvinfo : EIATTR_REGCOUNT
	.align		4
        /*0000*/ 	.byte	0x04, 0x2f
        /*0002*/ 	.short	(.L_12 - .L_11)
	.align		4
.L_11:
        /*0004*/ 	.word	index@(_ZN7cutlass13device_kernelIN5flash11enable_sm90INS1_16FlashAttnFwdSm90INS1_25CollectiveMainloopFwdSm90ILi2EN4cute5tupleIJNS5_1CILi1EEES8_S8_EEENS6_IJNS7_ILi128EEENS7_ILi160EEENS7_ILi192EEEEEELi128ENS_12float_e4m3_tEfNS_4arch4Sm90ELb1ELb0ELb1ELb1ELb0ELb1ELb0ELb1ELb1ELb1ELb0ELb0EEENS1_21CollectiveEpilogueFwdINS6_IJSA_SA_SB_EEES9_NS_10bfloat16_tESG_Li256ELb1ELb1ELb0ELb1EEENS1_36VarlenDynamicPersistentTileSchedulerILi128ELi160ELi256ELi128ELb0ELb1ELb1ELb1ELb1ELb1EEEEEEEEEvNT_6ParamsE)
        /*0008*/ 	.word	0x00000004


	//----- nvinfo : EIATTR_FRAME_SIZE
	.align		4
.L_12:
        /*000c*/ 	.byte	0x04, 0x11
        /*000e*/ 	.short	(.L_14 - .L_13)
	.align		4
.L_13:
        /*0010*/ 	.word	index@(_ZN7cutlass13device_kernelIN5flash11enable_sm90INS1_16FlashAttnFwdSm90INS1_25CollectiveMainloopFwdSm90ILi2EN4cute5tupleIJNS5_1CILi1EEES8_S8_EEENS6_IJNS7_ILi128EEENS7_ILi160EEENS7_ILi192EEEEEELi128ENS_12float_e4m3_tEfNS_4arch4Sm90ELb1ELb0ELb1ELb1ELb0ELb1ELb0ELb1ELb1ELb1ELb0ELb0EEENS1_21CollectiveEpilogueFwdINS6_IJSA_SA_SB_EEES9_NS_10bfloat16_tESG_Li256ELb1ELb1ELb0ELb1EEENS1_36VarlenDynamicPersistentTileSchedulerILi128ELi160ELi256ELi128ELb0ELb1ELb1ELb1ELb1ELb1EEEEEEEEEvNT_6ParamsE)
        /*0014*/ 	.word	0x00000000


	//----- nvinfo : EIATTR_REGCOUNT
	.align		4
.L_14:
        /*0018*/ 	.byte	0x04, 0x2f
        /*001a*/ 	.short	(.L_16 - .L_15)
	.align		4
.L_15:
        /*001c*/ 	.word	index@(_ZN7cutlass13device_kernelIN5flash11enable_sm90INS1_16FlashAttnFwdSm90INS1_25CollectiveMainloopFwdSm90ILi2EN4cute5tupleIJNS5_1CILi1EEES8_S8_EEENS6_IJNS7_ILi128EEENS7_ILi160EEENS7_ILi192EEEEEELi128ENS_12float_e4m3_tEfNS_4arch4Sm90ELb1ELb0ELb1ELb1ELb0ELb0ELb0ELb1ELb1ELb1ELb0ELb0EEENS1_21CollectiveEpilogueFwdINS6_IJSA_SA_SB_EEES9_NS_10bfloat16_tESG_Li256ELb1ELb1ELb0ELb1EEENS1_36VarlenDynamicPersistentTileSchedulerILi128ELi160ELi256ELi128ELb0ELb1ELb1ELb1ELb1ELb1EEEEEEEEEvNT_6ParamsE)
        /*0020*/ 	.word	0x00000004


	//----- nvinfo : EIATTR_FRAME_SIZE
	.align		4
.L_16:
        /*0024*/ 	.byte	0x04, 0x11
        /*0026*/ 	.short	(.L_18 - .L_17)
	.align		4
.L_17:
        /*0028*/ 	.word	index@(_ZN7cutlass13device_kernelIN5flash11enable_sm90INS1_16FlashAttnFwdSm90INS1_25CollectiveMainloopFwdSm90ILi2EN4cute5tupleIJNS5_1CILi1EEES8_S8_EEENS6_IJNS7_ILi128EEENS7_ILi160EEENS7_ILi192EEEEEELi128ENS_12float_e4m3_tEfNS_4arch4Sm90ELb1ELb0ELb1ELb1ELb0ELb0ELb0ELb1ELb1ELb1ELb0ELb0EEENS1_21CollectiveEpilogueFwdINS6_IJSA_SA_SB_EEES9_NS_10bfloat16_tESG_Li256ELb1ELb1ELb0ELb1EEENS1_36VarlenDynamicPersistentTileSchedulerILi128ELi160ELi256ELi128ELb0ELb1ELb1ELb1ELb1ELb1EEEEEEEEEvNT_6ParamsE)
        /*002c*/ 	.word	0x00000000


	//----- nvinfo : EIATTR_REGCOUNT
	.align		4
.L_18:
        /*0030*/ 	.byte	0x04, 0x2f
        /*0032*/ 	.short	(.L_20 - .L_19)
	.align		4
.L_19:
        /*0034*/ 	.word	index@(_ZN7cutlass13device_kernelIN5flash11enable_sm90INS1_16FlashAttnFwdSm90INS1_25CollectiveMainloopFwdSm90ILi2EN4cute5tupleIJNS5_1CILi1EEES8_S8_EEENS6_IJNS7_ILi128EEENS7_ILi160EEENS7_ILi192EEEEEELi128ENS_12float_e4m3_tEfNS_4arch4Sm90ELb1ELb0ELb1ELb0ELb0ELb0ELb0ELb1ELb1ELb1ELb0ELb0EEENS1_21CollectiveEpilogueFwdINS6_IJSA_SA_SB_EEES9_NS_10bfloat16_tESG_Li256ELb0ELb1ELb0ELb1EEENS1_30DynamicPersistentTileSchedulerILi256ELi128ELb0ELb1ELb1EEEEEEEEEvNT_6ParamsE)
        /*0038*/ 	.word	0x00000004


	//----- nvinfo : EIATTR_FRAME_SIZE
	.align		4
.L_20:
        /*003c*/ 	.byte	0x04, 0x11
        /*003e*/ 	.short	(.L_22 - .L_21)
	.align		4
.L_21:
        /*0040*/ 	.word	index@(_ZN7cutlass13device_kernelIN5flash11enable_sm90INS1_16FlashAttnFwdSm90INS1_25CollectiveMainloopFwdSm90ILi2EN4cute5tupleIJNS5_1CILi1EEES8_S8_EEENS6_IJNS7_ILi128EEENS7_ILi160EEENS7_ILi192EEEEEELi128ENS_12float_e4m3_tEfNS_4arch4Sm90ELb1ELb0ELb1ELb0ELb0ELb0ELb0ELb1ELb1ELb1ELb0ELb0EEENS1_21CollectiveEpilogueFwdINS6_IJSA_SA_SB_EEES9_NS_10bfloat16_tESG_Li256ELb0ELb1ELb0ELb1EEENS1_30DynamicPersistentTileSchedulerILi256ELi128ELb0ELb1ELb1EEEEEEEEEvNT_6ParamsE)
        /*0044*/ 	.word	0x00000000


	//----- nvinfo : EIATTR_REGCOUNT
	.align		4
.L_22:
        /*0048*/ 	.byte	0x04, 0x2f
        /*004a*/ 	.short	(.L_24 - .L_23)
	.align		4
.L_23:
        /*004c*/ 	.word	index@(_ZN7cutlass13device_kernelIN5flash11enable_sm90INS1_16FlashAttnFwdSm90INS1_25CollectiveMainloopFwdSm90ILi2EN4cute5tupleIJNS5_1CILi1EEES8_S8_EEENS6_IJNS7_ILi128EEESA_NS7_ILi192EEEEEELi128ENS_12float_e4m3_tEfNS_4arch4Sm90ELb0ELb1ELb1ELb1ELb0ELb1ELb0ELb1ELb1ELb1ELb0ELb0EEENS1_21CollectiveEpilogueFwdINS6_IJSA_SA_SA_EEES9_NS_10bfloat16_tESF_Li256ELb1ELb1ELb0ELb1EEENS1_36VarlenDynamicPersistentTileSchedulerILi128ELi128ELi256ELi128ELb0ELb1ELb1ELb1ELb0ELb1EEEEEEEEEvNT_6ParamsE)
        /*0050*/ 	.word	0x00000004


	//----- nvinfo : EIATTR_FRAME_SIZE
	.align		4
.L_24:
        /*0054*/ 	.byte	0x04, 0x11
        /*0056*/ 	.short	(.L_26 - .L_25)
	.align		4
.L_25:
        /*0058*/ 	.word	index@(_ZN7cutlass13device_kernelIN5flash11enable_sm90INS1_16FlashAttnFwdSm90INS1_25CollectiveMainloopFwdSm90ILi2EN4cute5tupleIJNS5_1CILi1EEES8_S8_EEENS6_IJNS7_ILi128EEESA_NS7_ILi192EEEEEELi128ENS_12float_e4m3_tEfNS_4arch4Sm90ELb0ELb1ELb1ELb1ELb0ELb1ELb0ELb1ELb1ELb1ELb0ELb0EEENS1_21CollectiveEpilogueFwdINS6_IJSA_SA_SA_EEES9_NS_10bfloat16_tESF_Li256ELb1ELb1ELb0ELb1EEENS1_36VarlenDynamicPersistentTileSchedulerILi128ELi128ELi256ELi128ELb0ELb1ELb1ELb1ELb0ELb1EEEEEEEEEvNT_6ParamsE)
        /*005c*/ 	.word	0x00000000


	//----- nvinfo : EIATTR_REGCOUNT
	.align		4
.L_26:
        /*0060*/ 	.byte	0x04, 0x2f
        /*0062*/ 	.short	(.L_28 - .L_27)
	.align		4
.L_27:
        /*0064*/ 	.word	index@(_ZN7cutlass13device_kernelIN5flash11enable_sm90INS1_16FlashAttnFwdSm90INS1_25CollectiveMainloopFwdSm90ILi2EN4cute5tupleIJNS5_1CILi1EEES8_S8_EEENS6_IJNS7_ILi128EEESA_NS7_ILi192EEEEEELi128ENS_12float_e4m3_tEfNS_4arch4Sm90ELb0ELb1ELb1ELb1ELb0ELb0ELb0ELb1ELb1ELb1ELb0ELb0EEENS1_21CollectiveEpilogueFwdINS6_IJSA_SA_SA_EEES9_NS_10bfloat16_tESF_Li256ELb1ELb1ELb0ELb1EEENS1_36VarlenDynamicPersistentTileSchedulerILi128ELi128ELi256ELi128ELb0ELb1ELb1ELb1ELb0ELb1EEEEEEEEEvNT_6ParamsE)
        /*0068*/ 	.word	0x00000004


	//----- nvinfo : EIATTR_FRAME_SIZE
	.align		4
.L_28:
        /*006c*/ 	.byte	0x04, 0x11
        /*006e*/ 	.short	(.L_30 - .L_29)
	.align		4
.L_29:
        /*0070*/ 	.word	index@(_ZN7cutlass13device_kernelIN5flash11enable_sm90INS1_16FlashAttnFwdSm90INS1_25CollectiveMainloopFwdSm90ILi2EN4cute5tupleIJNS5_1CILi1EEES8_S8_EEENS6_IJNS7_ILi128EEESA_NS7_ILi192EEEEEELi128ENS_12float_e4m3_tEfNS_4arch4Sm90ELb0ELb1ELb1ELb1ELb0ELb0ELb0ELb1ELb1ELb1ELb0ELb0EEENS1_21CollectiveEpilogueFwdINS6_IJSA_SA_SA_EEES9_NS_10bfloat16_tESF_Li256ELb1ELb1ELb0ELb1EEENS1_36VarlenDynamicPersistentTileSchedulerILi128ELi128ELi256ELi128ELb0ELb1ELb1ELb1ELb0ELb1EEEEEEEEEvNT_6ParamsE)
        /*0074*/ 	.word	0x00000000


	//----- nvinfo : EIATTR_REGCOUNT
	.align		4
.L_30:
        /*0078*/ 	.byte	0x04, 0x2f
        /*007a*/ 	.short	(.L_32 - .L_31)
	.align		4
.L_31:
        /*007c*/ 	.word	index@(_ZN7cutlass13device_kernelIN5flash11enable_sm90INS1_16FlashAttnFwdSm90INS1_25CollectiveMainloopFwdSm90ILi2EN4cute5tupleIJNS5_1CILi1EEES8_S8_EEENS6_IJNS7_ILi128EEESA_NS7_ILi192EEEEEELi128ENS_12float_e4m3_tEfNS_4arch4Sm90ELb0ELb1ELb1ELb0ELb0ELb0ELb0ELb1ELb1ELb1ELb0ELb0EEENS1_21CollectiveEpilogueFwdINS6_IJSA_SA_SA_EEES9_NS_10bfloat16_tESF_Li256ELb0ELb1ELb0ELb1EEENS1_30DynamicPersistentTileSchedulerILi256ELi128ELb0ELb1ELb1EEEEEEEEEvNT_6ParamsE)
        /*0080*/ 	.word	0x00000004


	//----- nvinfo : EIATTR_FRAME_SIZE
	.align		4
.L_32:
        /*0084*/ 	.byte	0x04, 0x11
        /*0086*/ 	.short	(.L_34 - .L_33)
	.align		4
.L_33:
        /*0088*/ 	.word	index@(_ZN7cutlass13device_kernelIN5flash11enable_sm90INS1_16FlashAttnFwdSm90INS1_25CollectiveMainloopFwdSm90ILi2EN4cute5tupleIJNS5_1CILi1EEES8_S8_EEENS6_IJNS7_ILi128EEESA_NS7_ILi192EEEEEELi128ENS_12float_e4m3_tEfNS_4arch4Sm90ELb0ELb1ELb1ELb0ELb0ELb0ELb0ELb1ELb1ELb1ELb0ELb0EEENS1_21CollectiveEpilogueFwdINS6_IJSA_SA_SA_EEES9_NS_10bfloat16_tESF_Li256ELb0ELb1ELb0ELb1EEENS1_30DynamicPersistentTileSchedulerILi256ELi128ELb0ELb1ELb1EEEEEEEEEvNT_6ParamsE)
        /*008c*/ 	.word	0x00000000


	//----- nvinfo : EIATTR_REGCOUNT
	.align		4
.L_34:
        /*0090*/ 	.byte	0x04, 0x2f
        /*0092*/ 	.short	(.L_36 - .L_35)
	.align		4
.L_35:
        /*0094*/ 	.word	index@(_ZN7cutlass13device_kernelIN5flash11enable_sm90INS1_16FlashAttnFwdSm90INS1_25CollectiveMainloopFwdSm90ILi2EN4cute5tupleIJNS5_1CILi1EEES8_S8_EEENS6_IJNS7_ILi128EEENS7_ILi160EEENS7_ILi192EEEEEELi128ENS_12float_e4m3_tEfNS_4arch4Sm90ELb0ELb0ELb1ELb1ELb0ELb1ELb0ELb1ELb1ELb1ELb0ELb0EEENS1_21CollectiveEpilogueFwdINS6_IJSA_SA_SB_EEES9_NS_10bfloat16_tESG_Li256ELb1ELb1ELb0ELb1EEENS1_36VarlenDynamicPersistentTileSchedulerILi128ELi160ELi256ELi128ELb0ELb1ELb1ELb0ELb1ELb1EEEEEEEEEvNT_6ParamsE)
        /*0098*/ 	.word	0x00000004


	//----- nvinfo : EIATTR_FRAME_SIZE
	.align		4
.L_36:
        /*009c*/ 	.byte	0x04, 0x11
        /*009e*/ 	.short	(.L_38 - .L_37)
	.align		4
.L_37:
        /*00a0*/ 	.word	index@(_ZN7cutlass13device_kernelIN5flash11enable_sm90INS1_16FlashAttnFwdSm90INS1_25CollectiveMainloopFwdSm90ILi2EN4cute5tupleIJNS5_1CILi1EEES8_S8_EEENS6_IJNS7_ILi128EEENS7_ILi160EEENS7_ILi192EEEEEELi128ENS_12float_e4m3_tEfNS_4arch4Sm90ELb0ELb0ELb1ELb1ELb0ELb1ELb0ELb1ELb1ELb1ELb0ELb0EEENS1_21CollectiveEpilogueFwdINS6_IJSA_SA_SB_EEES9_NS_10bfloat16_tESG_Li256ELb1ELb1ELb0ELb1EEENS1_36VarlenDynamicPersistentTileSchedulerILi128ELi160ELi256ELi128ELb0ELb1ELb1ELb0ELb1ELb1EEEEEEEEEvNT_6ParamsE)
        /*00a4*/ 	.word	0x00000000


	//----- nvinfo : EIATTR_REGCOUNT
	.align		4
.L_38:
        /*00a8*/ 	.byte	0x04, 0x2f
        /*00aa*/ 	.short	(.L_40 - .L_39)
	.align		4
.L_39:
        /*00ac*/ 	.word	index@(_ZN7cutlass13device_kernelIN5flash11enable_sm90INS1_16FlashAttnFwdSm90INS1_25CollectiveMainloopFwdSm90ILi2EN4cute5tupleIJNS5_1CILi1EEES8_S8_EEENS6_IJNS7_ILi128EEENS7_ILi160EEENS7_ILi192EEEEEELi128ENS_12float_e4m3_tEfNS_4arch4Sm90ELb0ELb0ELb1ELb1ELb0ELb0ELb0ELb1ELb1ELb1ELb0ELb0EEENS1_21CollectiveEpilogueFwdINS6_IJSA_SA_SB_EEES9_NS_10bfloat16_tESG_Li256ELb1ELb1ELb0ELb1EEENS1_36VarlenDynamicPersistentTileSchedulerILi128ELi160ELi256ELi128ELb0ELb1ELb1ELb0ELb1ELb1EEEEEEEEEvNT_6ParamsE)
        /*00b0*/ 	.word	0x00000004


	//----- nvinfo : EIATTR_FRAME_SIZE
	.align		4
.L_40:
        /*00b4*/ 	.byte	0x04, 0x11
        /*00b6*/ 	.short	(.L_42 - .L_41)
	.align		4
.L_41:
        /*00b8*/ 	.word	index@(_ZN7cutlass13device_kernelIN5flash11enable_sm90INS1_16FlashAttnFwdSm90INS1_25CollectiveMainloopFwdSm90ILi2EN4cute5tupleIJNS5_1CILi1EEES8_S8_EEENS6_IJNS7_ILi128EEENS7_ILi160EEENS7_ILi192EEEEEELi128ENS_12float_e4m3_tEfNS_4arch4Sm90ELb0ELb0ELb1ELb1ELb0ELb0ELb0ELb1ELb1ELb1ELb0ELb0EEENS1_21CollectiveEpilogueFwdINS6_IJSA_SA_SB_EEES9_NS_10bfloat16_tESG_Li256ELb1ELb1ELb0ELb1EEENS1_36VarlenDynamicPersistentTileSchedulerILi128ELi160ELi256ELi128ELb0ELb1ELb1ELb0ELb1ELb1EEEEEEEEEvNT_6ParamsE)
        /*00bc*/ 	.word	0x00000000


	//----- nvinfo : EIATTR_REGCOUNT
	.align		4
.L_42:
        /*00c0*/ 	.byte	0x04, 0x2f
        /*00c2*/ 	.short	(.L_44 - .L_43)
	.align		4
.L_43:
        /*00c4*/ 	.word	index@(_ZN7cutlass13device_kernelIN5flash11enable_sm90INS1_16FlashAttnFwdSm90INS1_25CollectiveMainloopFwdSm90ILi2EN4cute5tupleIJNS5_1CILi2EEENS7_ILi1EEES9_EEENS6_IJNS7_ILi128EEENS7_ILi160EEENS7_ILi192EEEEEELi128ENS_12float_e4m3_tEfNS_4arch4Sm90ELb0ELb0ELb1ELb0ELb0ELb0ELb0ELb1ELb1ELb1ELb0ELb0EEENS1_21CollectiveEpilogueFwdINS6_IJSB_SB_SC_EEESA_NS_10bfloat16_tESH_Li256ELb0ELb1ELb0ELb1EEENS1_29StaticPersistentTileSchedulerILb0EEEEEEEEEvNT_6ParamsE)
        /*00c8*/ 	.word	0x00000004


	//----- nvinfo : EIATTR_FRAME_SIZE
	.align		4
.L_44:
        /*00cc*/ 	.byte	0x04, 0x11
        /*00ce*/ 	.short	(.L_46 - .L_45)
	.align		4
.L_45:
        /*00d0*/ 	.word	index@(_ZN7cutlass13device_kernelIN5flash11enable_sm90INS1_16FlashAttnFwdSm90INS1_25CollectiveMainloopFwdSm90ILi2EN4cute5tupleIJNS5_1CILi2EEENS7_ILi1EEES9_EEENS6_IJNS7_ILi128EEENS7_ILi160EEENS7_ILi192EEEEEELi128ENS_12float_e4m3_tEfNS_4arch4Sm90ELb0ELb0ELb1ELb0ELb0ELb0ELb0ELb1ELb1ELb1ELb0ELb0EEENS1_21CollectiveEpilogueFwdINS6_IJSB_SB_SC_EEESA_NS_10bfloat16_tESH_Li256ELb0ELb1ELb0ELb1EEENS1_29StaticPersistentTileSchedulerILb0EEEEEEEEEvNT_6ParamsE)
        /*00d4*/ 	.word	0x00000000


	//----- nvinfo : EIATTR_REGCOUNT
	.align		4
.L_46:
        /*00d8*/ 	.byte	0x04, 0x2f
        /*00da*/ 	.short	(.L_48 - .L_47)
	.align		4
.L_47:
        /*00dc*/ 	.word	index@(_ZN7cutlass13device_kernelIN5flash11enable_sm90INS1_16FlashAttnFwdSm90INS1_25CollectiveMainloopFwdSm90ILi2EN4cute5tupleIJNS5_1CILi1EEES8_S8_EEENS6_IJNS7_ILi128EEENS7_ILi160EEENS7_ILi192EEEEEELi128ENS_12float_e4m3_tEfNS_4arch4Sm90ELb0ELb0ELb1ELb0ELb0ELb0ELb0ELb1ELb1ELb1ELb0ELb0EEENS1_21CollectiveEpilogueFwdINS6_IJSA_SA_SB_EEES9_NS_10bfloat16_tESG_Li256ELb0ELb1ELb0ELb1EEENS1_29StaticPersistentTileSchedulerILb0EEEEEEEEEvNT_6ParamsE)
        /*00e0*/ 	.word	0x00000004


	//----- nvinfo : EIATTR_FRAME_SIZE
	.align		4
.L_48:
        /*00e4*/ 	.byte	0x04, 0x11
        /*00e6*/ 	.short	(.L_50 - .L_49)
	.align		4
.L_49:
        /*00e8*/ 	.word	index@(_ZN7cutlass13device_kernelIN5flash11enable_sm90INS1_16FlashAttnFwdSm90INS1_25CollectiveMainloopFwdSm90ILi2EN4cute5tupleIJNS5_1CILi1EEES8_S8_EEENS6_IJNS7_ILi128EEENS7_ILi160EEENS7_ILi192EEEEEELi128ENS_12float_e4m3_tEfNS_4arch4Sm90ELb0ELb0ELb1ELb0ELb0ELb0ELb0ELb1ELb1ELb1ELb0ELb0EEENS1_21CollectiveEpilogueFwdINS6_IJSA_SA_SB_EEES9_NS_10bfloat16_tESG_Li256ELb0ELb1ELb0ELb1EEENS1_29StaticPersistentTileSchedulerILb0EEEEEEEEEvNT_6ParamsE)
        /*00ec*/ 	.word	0x00000000


	//----- nvinfo : EIATTR_MIN_STACK_SIZE
	.align		4
.L_50:
        /*00f0*/ 	.byte	0x04, 0x12
        /*00f2*/ 	.short	(.L_52 - .L_51)
	.align		4
.L_51:
        /*00f4*/ 	.word	index@(_ZN7cutlass13device_kernelIN5flash11enable_sm90INS1_16FlashAttnFwdSm90INS1_25CollectiveMainloopFwdSm90ILi2EN4cute5tupleIJNS5_1CILi1EEES8_S8_EEENS6_IJNS7_ILi128EEENS7_ILi160EEENS7_ILi192EEEEEELi128ENS_12float_e4m3_tEfNS_4arch4Sm90ELb0ELb0ELb1ELb0ELb0ELb0ELb0ELb1ELb1ELb1ELb0ELb0EEENS1_21CollectiveEpilogueFwdINS6_IJSA_SA_SB_EEES9_NS_10bfloat16_tESG_Li256ELb0ELb1ELb0ELb1EEENS1_29StaticPersistentTileSchedulerILb0EEEEEEEEEvNT_6ParamsE)
        /*00f8*/ 	.word	0x00000000


	//----- nvinfo : EIATTR_MIN_STACK_SIZE
	.align		4
.L_52:
        /*00fc*/ 	.byte	0x04, 0x12
        /*00fe*/ 	.short	(.L_54 - .L_53)
	.align		4
.L_53:
        /*0100*/ 	.word	index@(_ZN7cutlass13device_kernelIN5flash11enable_sm90INS1_16FlashAttnFwdSm90INS1_25CollectiveMainloopFwdSm90ILi2EN4cute5tupleIJNS5_1CILi2EEENS7_ILi1EEES9_EEENS6_IJNS7_ILi128EEENS7_ILi160EEENS7_ILi192EEEEEELi128ENS_12float_e4m3_tEfNS_4arch4Sm90ELb0ELb0ELb1ELb0ELb0ELb0ELb0ELb1ELb1ELb1ELb0ELb0EEENS1_21CollectiveEpilogueFwdINS6_IJSB_SB_SC_EEESA_NS_10bfloat16_tESH_Li256ELb0ELb1ELb0ELb1EEENS1_29StaticPersistentTileSchedulerILb0EEEEEEEEEvNT_6ParamsE)
        /*0104*/ 	.word	0x00000000


	//----- nvinfo : EIATTR_MIN_STACK_SIZE
	.align		4
.L_54:
        /*0108*/ 	.byte	0x04, 0x12
        /*010a*/ 	.short	(.L_56 - .L_55)
	.align		4
.L_55:
        /*010c*/ 	.word	index@(_ZN7cutlass13device_kernelIN5flash11enable_sm90INS1_16FlashAttnFwdSm90INS1_25CollectiveMainloopFwdSm90ILi2EN4cute5tupleIJNS5_1CILi1EEES8_S8_EEENS6_IJNS7_ILi128EEENS7_ILi160EEENS7_ILi192EEEEEELi128ENS_12float_e4m3_tEfNS_4arch4Sm90ELb0ELb0ELb1ELb1ELb0ELb0ELb0ELb1ELb1ELb1ELb0ELb0EEENS1_21CollectiveEpilogueFwdINS6_IJSA_SA_SB_EEES9_NS_10bfloat16_tESG_Li256ELb1ELb1ELb0ELb1EEENS1_36VarlenDynamicPersistentTileSchedulerILi128ELi160ELi256ELi128ELb0ELb1ELb1ELb0ELb1ELb1EEEEEEEEEvNT_6ParamsE)
        /*0110*/ 	.word	0x00000000


	//----- nvinfo : EIATTR_MIN_STACK_SIZE
	.align		4
.L_56:
        /*0114*/ 	.byte	0x04, 0x12
        /*0116*/ 	.short	(.L_58 - .L_57)
	.align		4
.L_57:
        /*0118*/ 	.word	index@(_ZN7cutlass13device_kernelIN5flash11enable_sm90INS1_16FlashAttnFwdSm90INS1_25CollectiveMainloopFwdSm90ILi2EN4cute5tupleIJNS5_1CILi1EEES8_S8_EEENS6_IJNS7_ILi128EEENS7_ILi160EEENS7_ILi192EEEEEELi128ENS_12float_e4m3_tEfNS_4arch4Sm90ELb0ELb0ELb1ELb1ELb0ELb1ELb0ELb1ELb1ELb1ELb0ELb0EEENS1_21CollectiveEpilogueFwdINS6_IJSA_SA_SB_EEES9_NS_10bfloat16_tESG_Li256ELb1ELb1ELb0ELb1EEENS1_36VarlenDynamicPersistentTileSchedulerILi128ELi160ELi256ELi128ELb0ELb1ELb1ELb0ELb1ELb1EEEEEEEEEvNT_6ParamsE)
        /*011c*/ 	.word	0x00000000


	//----- nvinfo : EIATTR_MIN_STACK_SIZE
	.align		4
.L_58:
        /*0120*/ 	.byte	0x04, 0x12
        /*0122*/ 	.short	(.L_60 - .L_59)
	.align		4
.L_59:
        /*0124*/ 	.word	index@(_ZN7cutlass13device_kernelIN5flash11enable_sm90INS1_16FlashAttnFwdSm90INS1_25CollectiveMainloopFwdSm90ILi2EN4cute5tupleIJNS5_1CILi1EEES8_S8_EEENS6_IJNS7_ILi128EEESA_NS7_ILi192EEEEEELi128ENS_12float_e4m3_tEfNS_4arch4Sm90ELb0ELb1ELb1ELb0ELb0ELb0ELb0ELb1ELb1ELb1ELb0ELb0EEENS1_21CollectiveEpilogueFwdINS6_IJSA_SA_SA_EEES9_NS_10bfloat16_tESF_Li256ELb0ELb1ELb0ELb1EEENS1_30DynamicPersistentTileSchedulerILi256ELi128ELb0ELb1ELb1EEEEEEEEEvNT_6ParamsE)
        /*0128*/ 	.word	0x00000000


	//----- nvinfo : EIATTR_MIN_STACK_SIZE
	.align		4
.L_60:
        /*012c*/ 	.byte	0x04, 0x12
        /*012e*/ 	.short	(.L_62 - .L_61)
	.align		4
.L_61:
        /*0130*/ 	.word	index@(_ZN7cutlass13device_kernelIN5flash11enable_sm90INS1_16FlashAttnFwdSm90INS1_25CollectiveMainloopFwdSm90ILi2EN4cute5tupleIJNS5_1CILi1EEES8_S8_EEENS6_IJNS7_ILi128EEESA_NS7_ILi192EEEEEELi128ENS_12float_e4m3_tEfNS_4arch4Sm90ELb0ELb1ELb1ELb1ELb0ELb0ELb0ELb1ELb1ELb1ELb0ELb0EEENS1_21CollectiveEpilogueFwdINS6_IJSA_SA_SA_EEES9_NS_10bfloat16_tESF_Li256ELb1ELb1ELb0ELb1EEENS1_36VarlenDynamicPersistentTileSchedulerILi128ELi128ELi256ELi128ELb0ELb1ELb1ELb1ELb0ELb1EEEEEEEEEvNT_6ParamsE)
        /*0134*/ 	.word	0x00000000


	//----- nvinfo : EIATTR_MIN_STACK_SIZE
	.align		4
.L_62:
        /*0138*/ 	.byte	0x04, 0x12
        /*013a*/ 	.short	(.L_64 - .L_63)
	.align		4
.L_63:
        /*013c*/ 	.word	index@(_ZN7cutlass13device_kernelIN5flash11enable_sm90INS1_16FlashAttnFwdSm90INS1_25CollectiveMainloopFwdSm90ILi2EN4cute5tupleIJNS5_1CILi1EEES8_S8_EEENS6_IJNS7_ILi128EEESA_NS7_ILi192EEEEEELi128ENS_12float_e4m3_tEfNS_4arch4Sm90ELb0ELb1ELb1ELb1ELb0ELb1ELb0ELb1ELb1ELb1ELb0ELb0EEENS1_21CollectiveEpilogueFwdINS6_IJSA_SA_SA_EEES9_NS_10bfloat16_tESF_Li256ELb1ELb1ELb0ELb1EEENS1_36VarlenDynamicPersistentTileSchedulerILi128ELi128ELi256ELi128ELb0ELb1ELb1ELb1ELb0ELb1EEEEEEEEEvNT_6ParamsE)
        /*0140*/ 	.word	0x00000000


	//----- nvinfo : EIATTR_MIN_STACK_SIZE
	.align		4
.L_64:
        /*0144*/ 	.byte	0x04, 0x12
        /*0146*/ 	.short	(.L_66 - .L_65)
	.align		4
.L_65:
        /*0148*/ 	.word	index@(_ZN7cutlass13device_kernelIN5flash11enable_sm90INS1_16FlashAttnFwdSm90INS1_25CollectiveMainloopFwdSm90ILi2EN4cute5tupleIJNS5_1CILi1EEES8_S8_EEENS6_IJNS7_ILi128EEENS7_ILi160EEENS7_ILi192EEEEEELi128ENS_12float_e4m3_tEfNS_4arch4Sm90ELb1ELb0ELb1ELb0ELb0ELb0ELb0ELb1ELb1ELb1ELb0ELb0EEENS1_21CollectiveEpilogueFwdINS6_IJSA_SA_SB_EEES9_NS_10bfloat16_tESG_Li256ELb0ELb1ELb0ELb1EEENS1_30DynamicPersistentTileSchedulerILi256ELi128ELb0ELb1ELb1EEEEEEEEEvNT_6ParamsE)
        /*014c*/ 	.word	0x00000000


	//----- nvinfo : EIATTR_MIN_STACK_SIZE
	.align		4
.L_66:
        /*0150*/ 	.byte	0x04, 0x12
        /*0152*/ 	.short	(.L_68 - .L_67)
	.align		4
.L_67:
        /*0154*/ 	.word	index@(_ZN7cutlass13device_kernelIN5flash11enable_sm90INS1_16FlashAttnFwdSm90INS1_25CollectiveMainloopFwdSm90ILi2EN4cute5tupleIJNS5_1CILi1EEES8_S8_EEENS6_IJNS7_ILi128EEENS7_ILi160EEENS7_ILi192EEEEEELi128ENS_12float_e4m3_tEfNS_4arch4Sm90ELb1ELb0ELb1ELb1ELb0ELb0ELb0ELb1ELb1ELb1ELb0ELb0EEENS1_21CollectiveEpilogueFwdINS6_IJSA_SA_SB_EEES9_NS_10bfloat16_tESG_Li256ELb1ELb1ELb0ELb1EEENS1_36VarlenDynamicPersistentTileSchedulerILi128ELi160ELi256ELi128ELb0ELb1ELb1ELb1ELb1ELb1EEEEEEEEEvNT_6ParamsE)
        /*0158*/ 	.word	0x00000000


	//----- nvinfo : EIATTR_MIN_STACK_SIZE
	.align		4
.L_68:
        /*015c*/ 	.byte	0x04, 0x12
        /*015e*/ 	.short	(.L_70 - .L_69)
	.align		4
.L_69:
        /*0160*/ 	.word	index@(_ZN7cutlass13device_kernelIN5flash11enable_sm90INS1_16FlashAttnFwdSm90INS1_25CollectiveMainloopFwdSm90ILi2EN4cute5tupleIJNS5_1CILi1EEES8_S8_EEENS6_IJNS7_ILi128EEENS7_ILi160EEENS7_ILi192EEEEEELi128ENS_12float_e4m3_tEfNS_4arch4Sm90ELb1ELb0ELb1ELb1ELb0ELb1ELb0ELb1ELb1ELb1ELb0ELb0EEENS1_21CollectiveEpilogueFwdINS6_IJSA_SA_SB_EEES9_NS_10bfloat16_tESG_Li256ELb1ELb1ELb0ELb1EEENS1_36VarlenDynamicPersistentTileSchedulerILi128ELi160ELi256ELi128ELb0ELb1ELb1ELb1ELb1ELb1EEEEEEEEEvNT_6ParamsE)
        /*0164*/ 	.word	0x00000000
.L_70:


//--------------------- .nv.compat                --------------------------
	.section	.nv.compat,"",@"SHT_CUDA_COMPAT_INFO"
	.align	4
        /*0000*/ 	.byte	0x02, 0x09, 0x01, 0x00, 0x02, 0x02, 0x01, 0x00, 0x02, 0x05, 0x05, 0x00, 0x03, 0x07, 0x01, 0x01
        /*0010*/ 	.byte	0x02, 0x03, 0x00, 0x00, 0x02, 0x06, 0x01, 0x00, 0x04, 0x0b, 0x08, 0x00, 0x09, 0x00, 0x00, 0x00
        /*0020*/ 	.byte	0x00, 0x00, 0x00, 0x00


//--------------------- .nv.info._ZN7cutlass13device_kernelIN5flash11enable_sm90INS1_16FlashAttnFwdSm90INS1_25CollectiveMainloopFwdSm90ILi2EN4cute5tupleIJNS5_1CILi1EEES8_S8_EEENS6_IJNS7_ILi128EEENS7_ILi160EEENS7_ILi192EEEEEELi128ENS_12float_e4m3_tEfNS_4arch4Sm90ELb0ELb0ELb1ELb0ELb0ELb0ELb0ELb1ELb1ELb1ELb0ELb0EEENS1_21CollectiveEpilogueFwdINS6_IJSA_SA_SB_EEES9_NS_10bfloat16_tESG_Li256ELb0ELb1ELb0ELb1EEENS1_29StaticPersistentTileSchedulerILb0EEEEEEEEEvNT_6ParamsE --------------------------
	.section	.nv.info._ZN7cutlass13device_kernelIN5flash11enable_sm90INS1_16FlashAttnFwdSm90INS1_25CollectiveMainloopFwdSm90ILi2EN4cute5tupleIJNS5_1CILi1EEES8_S8_EEENS6_IJNS7_ILi128EEENS7_ILi160EEENS7_ILi192EEEEEELi128ENS_12float_e4m3_tEfNS_4arch4Sm90ELb0ELb0ELb1ELb0ELb0ELb0ELb0ELb1ELb1ELb1ELb0ELb0EEENS1_21CollectiveEpilogueFwdINS6_IJSA_SA_SB_EEES9_NS_10bfloat16_tESG_Li256ELb0ELb1ELb0ELb1EEENS1_29StaticPersistentTileSchedulerILb0EEEEEEEEEvNT_6ParamsE,"",@"SHT_CUDA_INFO"
	.sectionflags	@""
	.align	4


	//----- nvinfo : EIATTR_CUDA_API_VERSION
	.align		4
        /*0000*/ 	.byte	0x04, 0x37
        /*0002*/ 	.short	(.L_72 - .L_71)
.L_71:
        /*0004*/ 	.word	0x00000082


	//----- nvinfo : EIATTR_KPARAM_INFO
	.align		4
.L_72:
        /*0008*/ 	.byte	0x04, 0x17
        /*000a*/ 	.short	(.L_74 - .L_73)
.L_73:
        /*000c*/ 	.word	0x00000000
        /*0010*/ 	.short	0x0000
        /*0012*/ 	.short	0x0000
        /*0014*/ 	.byte	0x00, 0xf0, 0x01, 0x28


	//----- nvinfo : EIATTR_SPARSE_MMA_MASK
	.align		4
.L_74:
        /*0018*/ 	.byte	0x03, 0x50
        /*001a*/ 	.short	0x0000


	//----- nvinfo : EIATTR_MAXREG_COUNT
	.align		4
        /*001c*/ 	.byte	0x03, 0x1b
        /*001e*/ 	.short	0x00a8


	//----- nvinfo : EIATTR_MERCURY_ISA_VERSION
	.align		4
        /*0020*/ 	.byte	0x03, 0x5f
        /*0022*/ 	.short	0x0101


	//----- nvinfo : EIATTR_VRC_CTA_INIT_COUNT
	.align		4
        /*0024*/ 	.byte	0x02, 0x4a
	.zero		1
	.zero		1


	//----- nvinfo : EIATTR_EXIT_INSTR_OFFSETS
	.align		4
        /*0028*/ 	.byte	0x04, 0x1c
        /*002a*/ 	.short	(.L_76 - .L_75)


	//   ....[0]....
.L_75:
        /*002c*/ 	.word	0x00000010


	//----- nvinfo : EIATTR_MAX_THREADS
	.align		4
.L_76:
        /*0030*/ 	.byte	0x04, 0x05
        /*0032*/ 	.short	(.L_78 - .L_77)
.L_77:
        /*0034*/ 	.word	0x00000180
        /*0038*/ 	.word	0x00000001
        /*003c*/ 	.word	0x00000001


	//----- nvinfo : EIATTR_CBANK_PARAM_SIZE
	.align		4
.L_78:
        /*0040*/ 	.byte	0x03, 0x19
        /*0042*/ 	.short	0x0a00


	//----- nvinfo : EIATTR_PARAM_CBANK
	.align		4
        /*0044*/ 	.byte	0x04, 0x0a
        /*0046*/ 	.short	(.L_80 - .L_79)
	.align		4
.L_79:
        /*0048*/ 	.word	index@(.nv.constant0._ZN7cutlass13device_kernelIN5flash11enable_sm90INS1_16FlashAttnFwdSm90INS1_25CollectiveMainloopFwdSm90ILi2EN4cute5tupleIJNS5_1CILi1EEES8_S8_EEENS6_IJNS7_ILi128EEENS7_ILi160EEENS7_ILi192EEEEEELi128ENS_12float_e4m3_tEfNS_4arch4Sm90ELb0ELb0ELb1ELb0ELb0ELb0ELb0ELb1ELb1ELb1ELb0ELb0EEENS1_21CollectiveEpilogueFwdINS6_IJSA_SA_SB_EEES9_NS_10bfloat16_tESG_Li256ELb0ELb1ELb0ELb1EEENS1_29StaticPersistentTileSchedulerILb0EEEEEEEEEvNT_6ParamsE)
        /*004c*/ 	.short	0x0380
        /*004e*/ 	.short	0x0a00


	//----- nvinfo : EIATTR_SW_WAR
	.align		4
.L_80:
        /*0050*/ 	.byte	0x04, 0x36
        /*0052*/ 	.short	(.L_82 - .L_81)
.L_81:
        /*0054*/ 	.word	0x00000008
.L_82:


//--------------------- .nv.info._ZN7cutlass13device_kernelIN5flash11enable_sm90INS1_16FlashAttnFwdSm90INS1_25CollectiveMainloopFwdSm90ILi2EN4cute5tupleIJNS5_1CILi2EEENS7_ILi1EEES9_EEENS6_IJNS7_ILi128EEENS7_ILi160EEENS7_ILi192EEEEEELi128ENS_12float_e4m3_tEfNS_4arch4Sm90ELb0ELb0ELb1ELb0ELb0ELb0ELb0ELb1ELb1ELb1ELb0ELb0EEENS1_21CollectiveEpilogueFwdINS6_IJSB_SB_SC_EEESA_NS_10bfloat16_tESH_Li256ELb0ELb1ELb0ELb1EEENS1_29StaticPersistentTileSchedulerILb0EEEEEEEEEvNT_6ParamsE --------------------------
	.section	.nv.info._ZN7cutlass13device_kernelIN5flash11enable_sm90INS1_16FlashAttnFwdSm90INS1_25CollectiveMainloopFwdSm90ILi2EN4cute5tupleIJNS5_1CILi2EEENS7_ILi1EEES9_EEENS6_IJNS7_ILi128EEENS7_ILi160EEENS7_ILi192EEEEEELi128ENS_12float_e4m3_tEfNS_4arch4Sm90ELb0ELb0ELb1ELb0ELb0ELb0ELb0ELb1ELb1ELb1ELb0ELb0EEENS1_21CollectiveEpilogueFwdINS6_IJSB_SB_SC_EEESA_NS_10bfloat16_tESH_Li256ELb0ELb1ELb0ELb1EEENS1_29StaticPersistentTileSchedulerILb0EEEEEEEEEvNT_6ParamsE,"",@"SHT_CUDA_INFO"
	.sectionflags	@""
	.align	4


	//----- nvinfo : EIATTR_CUDA_API_VERSION
	.align		4
        /*0000*/ 	.byte	0x04, 0x37
        /*0002*/ 	.short	(.L_84 - .L_83)
.L_83:
        /*0004*/ 	.word	0x00000082


	//----- nvinfo : EIATTR_KPARAM_INFO
	.align		4
.L_84:
        /*0008*/ 	.byte	0x04, 0x17
        /*000a*/ 	.short	(.L_86 - .L_85)
.L_85:
        /*000c*/ 	.word	0x00000000
        /*0010*/ 	.short	0x0000
        /*0012*/ 	.short	0x0000
        /*0014*/ 	.byte	0x00, 0xf0, 0x01, 0x28


	//----- nvinfo : EIATTR_SPARSE_MMA_MASK
	.align		4
.L_86:
        /*0018*/ 	.byte	0x03, 0x50
        /*001a*/ 	.short	0x0000


	//----- nvinfo : EIATTR_MAXREG_COUNT
	.align		4
        /*001c*/ 	.byte	0x03, 0x1b
        /*001e*/ 	.short	0x00a8


	//----- nvinfo : EIATTR_MERCURY_ISA_VERSION
	.align		4
        /*0020*/ 	.byte	0x03, 0x5f
        /*0022*/ 	.short	0x0101


	//----- nvinfo : EIATTR_VRC_CTA_INIT_COUNT
	.align		4
        /*0024*/ 	.byte	0x02, 0x4a
	.zero		1
	.zero		1


	//----- nvinfo : EIATTR_EXIT_INSTR_OFFSETS
	.align		4
        /*0028*/ 	.byte	0x04, 0x1c
        /*002a*/ 	.short	(.L_88 - .L_87)


	//   ....[0]....
.L_87:
        /*002c*/ 	.word	0x00000010


	//----- nvinfo : EIATTR_MAX_THREADS
	.align		4
.L_88:
        /*0030*/ 	.byte	0x04, 0x05
        /*0032*/ 	.short	(.L_90 - .L_89)
.L_89:
        /*0034*/ 	.word	0x00000180
        /*0038*/ 	.word	0x00000001
        /*003c*/ 	.word	0x00000001


	//----- nvinfo : EIATTR_CBANK_PARAM_SIZE
	.align		4
.L_90:
        /*0040*/ 	.byte	0x03, 0x19
        /*0042*/ 	.short	0x0a00


	//----- nvinfo : EIATTR_PARAM_CBANK
	.align		4
        /*0044*/ 	.byte	0x04, 0x0a
        /*0046*/ 	.short	(.L_92 - .L_91)
	.align		4
.L_91:
        /*0048*/ 	.word	index@(.nv.constant0._ZN7cutlass13device_kernelIN5flash11enable_sm90INS1_16FlashAttnFwdSm90INS1_25CollectiveMainloopFwdSm90ILi2EN4cute5tupleIJNS5_1CILi2EEENS7_ILi1EEES9_EEENS6_IJNS7_ILi128EEENS7_ILi160EEENS7_ILi192EEEEEELi128ENS_12float_e4m3_tEfNS_4arch4Sm90ELb0ELb0ELb1ELb0ELb0ELb0ELb0ELb1ELb1ELb1ELb0ELb0EEENS1_21CollectiveEpilogueFwdINS6_IJSB_SB_SC_EEESA_NS_10bfloat16_tESH_Li256ELb0ELb1ELb0ELb1EEENS1_29StaticPersistentTileSchedulerILb0EEEEEEEEEvNT_6ParamsE)
        /*004c*/ 	.short	0x0380
        /*004e*/ 	.short	0x0a00


	//----- nvinfo : EIATTR_SW_WAR
	.align		4
.L_92:
        /*0050*/ 	.byte	0x04, 0x36
        /*0052*/ 	.short	(.L_94 - .L_93)
.L_93:
        /*0054*/ 	.word	0x00000008
.L_94:


//--------------------- .nv.info._ZN7cutlass13device_kernelIN5flash11enable_sm90INS1_16FlashAttnFwdSm90INS1_25CollectiveMainloopFwdSm90ILi2EN4cute5tupleIJNS5_1CILi1EEES8_S8_EEENS6_IJNS7_ILi128EEENS7_ILi160EEENS7_ILi192EEEEEELi128ENS_12float_e4m3_tEfNS_4arch4Sm90ELb0ELb0ELb1ELb1ELb0ELb0ELb0ELb1ELb1ELb1ELb0ELb0EEENS1_21CollectiveEpilogueFwdINS6_IJSA_SA_SB_EEES9_NS_10bfloat16_tESG_Li256ELb1ELb1ELb0ELb1EEENS1_36VarlenDynamicPersistentTileSchedulerILi128ELi160ELi256ELi128ELb0ELb1ELb1ELb0ELb1ELb1EEEEEEEEEvNT_6ParamsE --------------------------
	.section	.nv.info._ZN7cutlass13device_kernelIN5flash11enable_sm90INS1_16FlashAttnFwdSm90INS1_25CollectiveMainloopFwdSm90ILi2EN4cute5tupleIJNS5_1CILi1EEES8_S8_EEENS6_IJNS7_ILi128EEENS7_ILi160EEENS7_ILi192EEEEEELi128ENS_12float_e4m3_tEfNS_4arch4Sm90ELb0ELb0ELb1ELb1ELb0ELb0ELb0ELb1ELb1ELb1ELb0ELb0EEENS1_21CollectiveEpilogueFwdINS6_IJSA_SA_SB_EEES9_NS_10bfloat16_tESG_Li256ELb1ELb1ELb0ELb1EEENS1_36VarlenDynamicPersistentTileSchedulerILi128ELi160ELi256ELi128ELb0ELb1ELb1ELb0ELb1ELb1EEEEEEEEEvNT_6ParamsE,"",@"SHT_CUDA_INFO"
	.sectionflags	@""
	.align	4


	//----- nvinfo : EIATTR_CUDA_API_VERSION
	.align		4
        /*0000*/ 	.byte	0x04, 0x37
        /*0002*/ 	.short	(.L_96 - .L_95)
.L_95:
        /*0004*/ 	.word	0x00000082


	//----- nvinfo : EIATTR_KPARAM_INFO
	.align		4
.L_96:
        /*0008*/ 	.byte	0x04, 0x17
        /*000a*/ 	.short	(.L_98 - .L_97)
.L_97:
        /*000c*/ 	.word	0x00000000
        /*0010*/ 	.short	0x0000
        /*0012*/ 	.short	0x0000
        /*0014*/ 	.byte	0x00, 0xf0, 0x01, 0x2a


	//----- nvinfo : EIATTR_SPARSE_MMA_MASK
	.align		4
.L_98:
        /*0018*/ 	.byte	0x03, 0x50
        /*001a*/ 	.short	0x0000


	//----- nvinfo : EIATTR_MAXREG_COUNT
	.align		4
        /*001c*/ 	.byte	0x03, 0x1b
        /*001e*/ 	.short	0x00a8


	//----- nvinfo : EIATTR_MERCURY_ISA_VERSION
	.align		4
        /*0020*/ 	.byte	0x03, 0x5f
        /*0022*/ 	.short	0x0101


	//----- nvinfo : EIATTR_VRC_CTA_INIT_COUNT
	.align		4
        /*0024*/ 	.byte	0x02, 0x4a
	.zero		1
	.zero		1


	//----- nvinfo : EIATTR_EXIT_INSTR_OFFSETS
	.align		4
        /*0028*/ 	.byte	0x04, 0x1c
        /*002a*/ 	.short	(.L_100 - .L_99)


	//   ....[0]....
.L_99:
        /*002c*/ 	.word	0x00000010


	//----- nvinfo : EIATTR_MAX_THREADS
	.align		4
.L_100:
        /*0030*/ 	.byte	0x04, 0x05
        /*0032*/ 	.short	(.L_102 - .L_101)
.L_101:
        /*0034*/ 	.word	0x00000180
        /*0038*/ 	.word	0x00000001
        /*003c*/ 	.word	0x00000001


	//----- nvinfo : EIATTR_CBANK_PARAM_SIZE
	.align		4
.L_102:
        /*0040*/ 	.byte	0x03, 0x19
        /*0042*/ 	.short	0x0a80


	//----- nvinfo : EIATTR_PARAM_CBANK
	.align		4
        /*0044*/ 	.byte	0x04, 0x0a
        /*0046*/ 	.short	(.L_104 - .L_103)
	.align		4
.L_103:
        /*0048*/ 	.word	index@(.nv.constant0._ZN7cutlass13device_kernelIN5flash11enable_sm90INS1_16FlashAttnFwdSm90INS1_25CollectiveMainloopFwdSm90ILi2EN4cute5tupleIJNS5_1CILi1EEES8_S8_EEENS6_IJNS7_ILi128EEENS7_ILi160EEENS7_ILi192EEEEEELi128ENS_12float_e4m3_tEfNS_4arch4Sm90ELb0ELb0ELb1ELb1ELb0ELb0ELb0ELb1ELb1ELb1ELb0ELb0EEENS1_21CollectiveEpilogueFwdINS6_IJSA_SA_SB_EEES9_NS_10bfloat16_tESG_Li256ELb1ELb1ELb0ELb1EEENS1_36VarlenDynamicPersistentTileSchedulerILi128ELi160ELi256ELi128ELb0ELb1ELb1ELb0ELb1ELb1EEEEEEEEEvNT_6ParamsE)
        /*004c*/ 	.short	0x0380
        /*004e*/ 	.short	0x0a80


	//----- nvinfo : EIATTR_SW_WAR
	.align		4
.L_104:
        /*0050*/ 	.byte	0x04, 0x36
        /*0052*/ 	.short	(.L_106 - .L_105)
.L_105:
        /*0054*/ 	.word	0x00000008
.L_106:


//--------------------- .nv.info._ZN7cutlass13device_kernelIN5flash11enable_sm90INS1_16FlashAttnFwdSm90INS1_25CollectiveMainloopFwdSm90ILi2EN4cute5tupleIJNS5_1CILi1EEES8_S8_EEENS6_IJNS7_ILi128EEENS7_ILi160EEENS7_ILi192EEEEEELi128ENS_12float_e4m3_tEfNS_4arch4Sm90ELb0ELb0ELb1ELb1ELb0ELb1ELb0ELb1ELb1ELb1ELb0ELb0EEENS1_21CollectiveEpilogueFwdINS6_IJSA_SA_SB_EEES9_NS_10bfloat16_tESG_Li256ELb1ELb1ELb0ELb1EEENS1_36VarlenDynamicPersistentTileSchedulerILi128ELi160ELi256ELi128ELb0ELb1ELb1ELb0ELb1ELb1EEEEEEEEEvNT_6ParamsE --------------------------
	.section	.nv.info._ZN7cutlass13device_kernelIN5flash11enable_sm90INS1_16FlashAttnFwdSm90INS1_25CollectiveMainloopFwdSm90ILi2EN4cute5tupleIJNS5_1CILi1EEES8_S8_EEENS6_IJNS7_ILi128EEENS7_ILi160EEENS7_ILi192EEEEEELi128ENS_12float_e4m3_tEfNS_4arch4Sm90ELb0ELb0ELb1ELb1ELb0ELb1ELb0ELb1ELb1ELb1ELb0ELb0EEENS1_21CollectiveEpilogueFwdINS6_IJSA_SA_SB_EEES9_NS_10bfloat16_tESG_Li256ELb1ELb1ELb0ELb1EEENS1_36VarlenDynamicPersistentTileSchedulerILi128ELi160ELi256ELi128ELb0ELb1ELb1ELb0ELb1ELb1EEEEEEEEEvNT_6ParamsE,"",@"SHT_CUDA_INFO"
	.sectionflags	@""
	.align	4


	//----- nvinfo : EIATTR_CUDA_API_VERSION
	.align		4
        /*0000*/ 	.byte	0x04, 0x37
        /*0002*/ 	.short	(.L_108 - .L_107)
.L_107:
        /*0004*/ 	.word	0x00000082


	//----- nvinfo : EIATTR_KPARAM_INFO
	.align		4
.L_108:
        /*0008*/ 	.byte	0x04, 0x17
        /*000a*/ 	.short	(.L_110 - .L_109)
.L_109:
        /*000c*/ 	.word	0x00000000
        /*0010*/ 	.short	0x0000
        /*0012*/ 	.short	0x0000
        /*0014*/ 	.byte	0x00, 0xf0, 0x01, 0x2a


	//----- nvinfo : EIATTR_SPARSE_MMA_MASK
	.align		4
.L_110:
        /*0018*/ 	.byte	0x03, 0x50
        /*001a*/ 	.short	0x0000


	//----- nvinfo : EIATTR_MAXREG_COUNT
	.align		4
        /*001c*/ 	.byte	0x03, 0x1b
        /*001e*/ 	.short	0x00a8


	//----- nvinfo : EIATTR_MERCURY_ISA_VERSION
	.align		4
        /*0020*/ 	.byte	0x03, 0x5f
        /*0022*/ 	.short	0x0101


	//----- nvinfo : EIATTR_VRC_CTA_INIT_COUNT
	.align		4
        /*0024*/ 	.byte	0x02, 0x4a
	.zero		1
	.zero		1


	//----- nvinfo : EIATTR_EXIT_INSTR_OFFSETS
	.align		4
        /*0028*/ 	.byte	0x04, 0x1c
        /*002a*/ 	.short	(.L_112 - .L_111)


	//   ....[0]....
.L_111:
        /*002c*/ 	.word	0x00000010


	//----- nvinfo : EIATTR_MAX_THREADS
	.align		4
.L_112:
        /*0030*/ 	.byte	0x04, 0x05
        /*0032*/ 	.short	(.L_114 - .L_113)
.L_113:
        /*0034*/ 	.word	0x00000180
        /*0038*/ 	.word	0x00000001
        /*003c*/ 	.word	0x00000001


	//----- nvinfo : EIATTR_CBANK_PARAM_SIZE
	.align		4
.L_114:
        /*0040*/ 	.byte	0x03, 0x19
        /*0042*/ 	.short	0x0a80


	//----- nvinfo : EIATTR_PARAM_CBANK
	.align		4
        /*0044*/ 	.byte	0x04, 0x0a
        /*0046*/ 	.short	(.L_116 - .L_115)
	.align		4
.L_115:
        /*0048*/ 	.word	index@(.nv.constant0._ZN7cutlass13device_kernelIN5flash11enable_sm90INS1_16FlashAttnFwdSm90INS1_25CollectiveMainloopFwdSm90ILi2EN4cute5tupleIJNS5_1CILi1EEES8_S8_EEENS6_IJNS7_ILi128EEENS7_ILi160EEENS7_ILi192EEEEEELi128ENS_12float_e4m3_tEfNS_4arch4Sm90ELb0ELb0ELb1ELb1ELb0ELb1ELb0ELb1ELb1ELb1ELb0ELb0EEENS1_21CollectiveEpilogueFwdINS6_IJSA_SA_SB_EEES9_NS_10bfloat16_tESG_Li256ELb1ELb1ELb0ELb1EEENS1_36VarlenDynamicPersistentTileSchedulerILi128ELi160ELi256ELi128ELb0ELb1ELb1ELb0ELb1ELb1EEEEEEEEEvNT_6ParamsE)
        /*004c*/ 	.short	0x0380
        /*004e*/ 	.short	0x0a80


	//----- nvinfo : EIATTR_SW_WAR
	.align		4
.L_116:
        /*0050*/ 	.byte	0x04, 0x36
        /*0052*/ 	.short	(.L_118 - .L_117)
.L_117:
        /*0054*/ 	.word	0x00000008
.L_118:


//--------------------- .nv.info._ZN7cutlass13device_kernelIN5flash11enable_sm90INS1_16FlashAttnFwdSm90INS1_25CollectiveMainloopFwdSm90ILi2EN4cute5tupleIJNS5_1CILi1EEES8_S8_EEENS6_IJNS7_ILi128EEESA_NS7_ILi192EEEEEELi128ENS_12float_e4m3_tEfNS_4arch4Sm90ELb0ELb1ELb1ELb0ELb0ELb0ELb0ELb1ELb1ELb1ELb0ELb0EEENS1_21CollectiveEpilogueFwdINS6_IJSA_SA_SA_EEES9_NS_10bfloat16_tESF_Li256ELb0ELb1ELb0ELb1EEENS1_30DynamicPersistentTileSchedulerILi256ELi128ELb0ELb1ELb1EEEEEEEEEvNT_6ParamsE --------------------------
	.section	.nv.info._ZN7cutlass13device_kernelIN5flash11enable_sm90INS1_16FlashAttnFwdSm90INS1_25CollectiveMainloopFwdSm90ILi2EN4cute5tupleIJNS5_1CILi1EEES8_S8_EEENS6_IJNS7_ILi128EEESA_NS7_ILi192EEEEEELi128ENS_12float_e4m3_tEfNS_4arch4Sm90ELb0ELb1ELb1ELb0ELb0ELb0ELb0ELb1ELb1ELb1ELb0ELb0EEENS1_21CollectiveEpilogueFwdINS6_IJSA_SA_SA_EEES9_NS_10bfloat16_tESF_Li256ELb0ELb1ELb0ELb1EEENS1_30DynamicPersistentTileSchedulerILi256ELi128ELb0ELb1ELb1EEEEEEEEEvNT_6ParamsE,"",@"SHT_CUDA_INFO"
	.sectionflags	@""
	.align	4


	//----- nvinfo : EIATTR_CUDA_API_VERSION
	.align		4
        /*0000*/ 	.byte	0x04, 0x37
        /*0002*/ 	.short	(.L_120 - .L_119)
.L_119:
        /*0004*/ 	.word	0x00000082


	//----- nvinfo : EIATTR_KPARAM_INFO
	.align		4
.L_120:
        /*0008*/ 	.byte	0x04, 0x17
        /*000a*/ 	.short	(.L_122 - .L_121)
.L_121:
        /*000c*/ 	.word	0x00000000
        /*0010*/ 	.short	0x0000
        /*0012*/ 	.short	0x0000
        /*0014*/ 	.byte	0x00, 0xf0, 0x01, 0x2a


	//----- nvinfo : EIATTR_SPARSE_MMA_MASK
	.align		4
.L_122:
        /*0018*/ 	.byte	0x03, 0x50
        /*001a*/ 	.short	0x0000


	//----- nvinfo : EIATTR_MAXREG_COUNT
	.align		4
        /*001c*/ 	.byte	0x03, 0x1b
        /*001e*/ 	.short	0x00a8


	//----- nvinfo : EIATTR_MERCURY_ISA_VERSION
	.align		4
        /*0020*/ 	.byte	0x03, 0x5f
        /*0022*/ 	.short	0x0101


	//----- nvinfo : EIATTR_VRC_CTA_INIT_COUNT
	.align		4
        /*0024*/ 	.byte	0x02, 0x4a
	.zero		1
	.zero		1


	//----- nvinfo : EIATTR_EXIT_INSTR_OFFSETS
	.align		4
        /*0028*/ 	.byte	0x04, 0x1c
        /*002a*/ 	.short	(.L_124 - .L_123)


	//   ....[0]....
.L_123:
        /*002c*/ 	.word	0x00000010


	//----- nvinfo : EIATTR_MAX_THREADS
	.align		4
.L_124:
        /*0030*/ 	.byte	0x04, 0x05
        /*0032*/ 	.short	(.L_126 - .L_125)
.L_125:
        /*0034*/ 	.word	0x00000180
        /*0038*/ 	.word	0x00000001
        /*003c*/ 	.word	0x00000001


	//----- nvinfo : EIATTR_CBANK_PARAM_SIZE
	.align		4
.L_126:
        /*0040*/ 	.byte	0x03, 0x19
        /*0042*/ 	.short	0x0a80


	//----- nvinfo : EIATTR_PARAM_CBANK
	.align		4
        /*0044*/ 	.byte	0x04, 0x0a
        /*0046*/ 	.short	(.L_128 - .L_127)
	.align		4
.L_127:
        /*0048*/ 	.word	index@(.nv.constant0._ZN7cutlass13device_kernelIN5flash11enable_sm90INS1_16FlashAttnFwdSm90INS1_25CollectiveMainloopFwdSm90ILi2EN4cute5tupleIJNS5_1CILi1EEES8_S8_EEENS6_IJNS7_ILi128EEESA_NS7_ILi192EEEEEELi128ENS_12float_e4m3_tEfNS_4arch4Sm90ELb0ELb1ELb1ELb0ELb0ELb0ELb0ELb1ELb1ELb1ELb0ELb0EEENS1_21CollectiveEpilogueFwdINS6_IJSA_SA_SA_EEES9_NS_10bfloat16_tESF_Li256ELb0ELb1ELb0ELb1EEENS1_30DynamicPersistentTileSchedulerILi256ELi128ELb0ELb1ELb1EEEEEEEEEvNT_6ParamsE)
        /*004c*/ 	.short	0x0380
        /*004e*/ 	.short	0x0a80


	//----- nvinfo : EIATTR_SW_WAR
	.align		4
.L_128:
        /*0050*/ 	.byte	0x04, 0x36
        /*0052*/ 	.short	(.L_130 - .L_129)
.L_129:
        /*0054*/ 	.word	0x00000008
.L_130:


//--------------------- .nv.info._ZN7cutlass13device_kernelIN5flash11enable_sm90INS1_16FlashAttnFwdSm90INS1_25CollectiveMainloopFwdSm90ILi2EN4cute5tupleIJNS5_1CILi1EEES8_S8_EEENS6_IJNS7_ILi128EEESA_NS7_ILi192EEEEEELi128ENS_12float_e4m3_tEfNS_4arch4Sm90ELb0ELb1ELb1ELb1ELb0ELb0ELb0ELb1ELb1ELb1ELb0ELb0EEENS1_21CollectiveEpilogueFwdINS6_IJSA_SA_SA_EEES9_NS_10bfloat16_tESF_Li256ELb1ELb1ELb0ELb1EEENS1_36VarlenDynamicPersistentTileSchedulerILi128ELi128ELi256ELi128ELb0ELb1ELb1ELb1ELb0ELb1EEEEEEEEEvNT_6ParamsE --------------------------
	.section	.nv.info._ZN7cutlass13device_kernelIN5flash11enable_sm90INS1_16FlashAttnFwdSm90INS1_25CollectiveMainloopFwdSm90ILi2EN4cute5tupleIJNS5_1CILi1EEES8_S8_EEENS6_IJNS7_ILi128EEESA_NS7_ILi192EEEEEELi128ENS_12float_e4m3_tEfNS_4arch4Sm90ELb0ELb1ELb1ELb1ELb0ELb0ELb0ELb1ELb1ELb1ELb0ELb0EEENS1_21CollectiveEpilogueFwdINS6_IJSA_SA_SA_EEES9_NS_10bfloat16_tESF_Li256ELb1ELb1ELb0ELb1EEENS1_36VarlenDynamicPersistentTileSchedulerILi128ELi128ELi256ELi128ELb0ELb1ELb1ELb1ELb0ELb1EEEEEEEEEvNT_6ParamsE,"",@"SHT_CUDA_INFO"
	.sectionflags	@""
	.align	4


	//----- nvinfo : EIATTR_CUDA_API_VERSION
	.align		4
        /*0000*/ 	.byte	0x04, 0x37
        /*0002*/ 	.short	(.L_132 - .L_131)
.L_131:
        /*0004*/ 	.word	0x00000082


	//----- nvinfo : EIATTR_KPARAM_INFO
	.align		4
.L_132:
        /*0008*/ 	.byte	0x04, 0x17
        /*000a*/ 	.short	(.L_134 - .L_133)
.L_133:
        /*000c*/ 	.word	0x00000000
        /*0010*/ 	.short	0x0000
        /*0012*/ 	.short	0x0000
        /*0014*/ 	.byte	0x00, 0xf0, 0x01, 0x2a


	//----- nvinfo : EIATTR_SPARSE_MMA_MASK
	.align		4
.L_134:
        /*0018*/ 	.byte	0x03, 0x50
        /*001a*/ 	.short	0x0000


	//----- nvinfo : EIATTR_MAXREG_COUNT
	.align		4
        /*001c*/ 	.byte	0x03, 0x1b
        /*001e*/ 	.short	0x00a8


	//----- nvinfo : EIATTR_MERCURY_ISA_VERSION
	.align		4
        /*0020*/ 	.byte	0x03, 0x5f
        /*0022*/ 	.short	0x0101


	//----- nvinfo : EIATTR_VRC_CTA_INIT_COUNT
	.align		4
        /*0024*/ 	.byte	0x02, 0x4a
	.zero		1
	.zero		1


	//----- nvinfo : EIATTR_EXIT_INSTR_OFFSETS
	.align		4
        /*0028*/ 	.byte	0x04, 0x1c
        /*002a*/ 	.short	(.L_136 - .L_135)


	//   ....[0]....
.L_135:
        /*002c*/ 	.word	0x00000010


	//----- nvinfo : EIATTR_MAX_THREADS
	.align		4
.L_136:
        /*0030*/ 	.byte	0x04, 0x05
        /*0032*/ 	.short	(.L_138 - .L_137)
.L_137:
        /*0034*/ 	.word	0x00000180
        /*0038*/ 	.word	0x00000001
        /*003c*/ 	.word	0x00000001


	//----- nvinfo : EIATTR_CBANK_PARAM_SIZE
	.align		4
.L_138:
        /*0040*/ 	.byte	0x03, 0x19
        /*0042*/ 	.short	0x0a80


	//----- nvinfo : EIATTR_PARAM_CBANK
	.align		4
        /*0044*/ 	.byte	0x04, 0x0a
        /*0046*/ 	.short	(.L_140 - .L_139)
	.align		4
.L_139:
        /*0048*/ 	.word	index@(.nv.constant0._ZN7cutlass13device_kernelIN5flash11enable_sm90INS1_16FlashAttnFwdSm90INS1_25CollectiveMainloopFwdSm90ILi2EN4cute5tupleIJNS5_1CILi1EEES8_S8_EEENS6_IJNS7_ILi128EEESA_NS7_ILi192EEEEEELi128ENS_12float_e4m3_tEfNS_4arch4Sm90ELb0ELb1ELb1ELb1ELb0ELb0ELb0ELb1ELb1ELb1ELb0ELb0EEENS1_21CollectiveEpilogueFwdINS6_IJSA_SA_SA_EEES9_NS_10bfloat16_tESF_Li256ELb1ELb1ELb0ELb1EEENS1_36VarlenDynamicPersistentTileSchedulerILi128ELi128ELi256ELi128ELb0ELb1ELb1ELb1ELb0ELb1EEEEEEEEEvNT_6ParamsE)
        /*004c*/ 	.short	0x0380
        /*004e*/ 	.short	0x0a80


	//----- nvinfo : EIATTR_SW_WAR
	.align		4
.L_140:
        /*0050*/ 	.byte	0x04, 0x36
        /*0052*/ 	.short	(.L_142 - .L_141)
.L_141:
        /*0054*/ 	.word	0x00000008
.L_142:


//--------------------- .nv.info._ZN7cutlass13device_kernelIN5flash11enable_sm90INS1_16FlashAttnFwdSm90INS1_25CollectiveMainloopFwdSm90ILi2EN4cute5tupleIJNS5_1CILi1EEES8_S8_EEENS6_IJNS7_ILi128EEESA_NS7_ILi192EEEEEELi128ENS_12float_e4m3_tEfNS_4arch4Sm90ELb0ELb1ELb1ELb1ELb0ELb1ELb0ELb1ELb1ELb1ELb0ELb0EEENS1_21CollectiveEpilogueFwdINS6_IJSA_SA_SA_EEES9_NS_10bfloat16_tESF_Li256ELb1ELb1ELb0ELb1EEENS1_36VarlenDynamicPersistentTileSchedulerILi128ELi128ELi256ELi128ELb0ELb1ELb1ELb1ELb0ELb1EEEEEEEEEvNT_6ParamsE --------------------------
	.section	.nv.info._ZN7cutlass13device_kernelIN5flash11enable_sm90INS1_16FlashAttnFwdSm90INS1_25CollectiveMainloopFwdSm90ILi2EN4cute5tupleIJNS5_1CILi1EEES8_S8_EEENS6_IJNS7_ILi128EEESA_NS7_ILi192EEEEEELi128ENS_12float_e4m3_tEfNS_4arch4Sm90ELb0ELb1ELb1ELb1ELb0ELb1ELb0ELb1ELb1ELb1ELb0ELb0EEENS1_21CollectiveEpilogueFwdINS6_IJSA_SA_SA_EEES9_NS_10bfloat16_tESF_Li256ELb1ELb1ELb0ELb1EEENS1_36VarlenDynamicPersistentTileSchedulerILi128ELi128ELi256ELi128ELb0ELb1ELb1ELb1ELb0ELb1EEEEEEEEEvNT_6ParamsE,"",@"SHT_CUDA_INFO"
	.sectionflags	@""
	.align	4


	//----- nvinfo : EIATTR_CUDA_API_VERSION
	.align		4
        /*0000*/ 	.byte	0x04, 0x37
        /*0002*/ 	.short	(.L_144 - .L_143)
.L_143:
        /*0004*/ 	.word	0x00000082


	//----- nvinfo : EIATTR_KPARAM_INFO
	.align		4
.L_144:
        /*0008*/ 	.byte	0x04, 0x17
        /*000a*/ 	.short	(.L_146 - .L_145)
.L_145:
        /*000c*/ 	.word	0x00000000
        /*0010*/ 	.short	0x0000
        /*0012*/ 	.short	0x0000
        /*0014*/ 	.byte	0x00, 0xf0, 0x01, 0x2a


	//----- nvinfo : EIATTR_SPARSE_MMA_MASK
	.align		4
.L_146:
        /*0018*/ 	.byte	0x03, 0x50
        /*001a*/ 	.short	0x0000


	//----- nvinfo : EIATTR_MAXREG_COUNT
	.align		4
        /*001c*/ 	.byte	0x03, 0x1b
        /*001e*/ 	.short	0x00a8


	//----- nvinfo : EIATTR_MERCURY_ISA_VERSION
	.align		4
        /*0020*/ 	.byte	0x03, 0x5f
        /*0022*/ 	.short	0x0101


	//----- nvinfo : EIATTR_VRC_CTA_INIT_COUNT
	.align		4
        /*0024*/ 	.byte	0x02, 0x4a
	.zero		1
	.zero		1


	//----- nvinfo : EIATTR_EXIT_INSTR_OFFSETS
	.align		4
        /*0028*/ 	.byte	0x04, 0x1c
        /*002a*/ 	.short	(.L_148 - .L_147)


	//   ....[0]....
.L_147:
        /*002c*/ 	.word	0x00000010


	//----- nvinfo : EIATTR_MAX_THREADS
	.align		4
.L_148:
        /*0030*/ 	.byte	0x04, 0x05
        /*0032*/ 	.short	(.L_150 - .L_149)
.L_149:
        /*0034*/ 	.word	0x00000180
        /*0038*/ 	.word	0x00000001
        /*003c*/ 	.word	0x00000001


	//----- nvinfo : EIATTR_CBANK_PARAM_SIZE
	.align		4
.L_150:
        /*0040*/ 	.byte	0x03, 0x19
        /*0042*/ 	.short	0x0a80


	//----- nvinfo : EIATTR_PARAM_CBANK
	.align		4
        /*0044*/ 	.byte	0x04, 0x0a
        /*0046*/ 	.short	(.L_152 - .L_151)
	.align		4
.L_151:
        /*0048*/ 	.word	index@(.nv.constant0._ZN7cutlass13device_kernelIN5flash11enable_sm90INS1_16FlashAttnFwdSm90INS1_25CollectiveMainloopFwdSm90ILi2EN4cute5tupleIJNS5_1CILi1EEES8_S8_EEENS6_IJNS7_ILi128EEESA_NS7_ILi192EEEEEELi128ENS_12float_e4m3_tEfNS_4arch4Sm90ELb0ELb1ELb1ELb1ELb0ELb1ELb0ELb1ELb1ELb1ELb0ELb0EEENS1_21CollectiveEpilogueFwdINS6_IJSA_SA_SA_EEES9_NS_10bfloat16_tESF_Li256ELb1ELb1ELb0ELb1EEENS1_36VarlenDynamicPersistentTileSchedulerILi128ELi128ELi256ELi128ELb0ELb1ELb1ELb1ELb0ELb1EEEEEEEEEvNT_6ParamsE)
        /*004c*/ 	.short	0x0380
        /*004e*/ 	.short	0x0a80


	//----- nvinfo : EIATTR_SW_WAR
	.align		4
.L_152:
        /*0050*/ 	.byte	0x04, 0x36
        /*0052*/ 	.short	(.L_154 - .L_153)
.L_153:
        /*0054*/ 	.word	0x00000008
.L_154:


//--------------------- .nv.info._ZN7cutlass13device_kernelIN5flash11enable_sm90INS1_16FlashAttnFwdSm90INS1_25CollectiveMainloopFwdSm90ILi2EN4cute5tupleIJNS5_1CILi1EEES8_S8_EEENS6_IJNS7_ILi128EEENS7_ILi160EEENS7_ILi192EEEEEELi128ENS_12float_e4m3_tEfNS_4arch4Sm90ELb1ELb0ELb1ELb0ELb0ELb0ELb0ELb1ELb1ELb1ELb0ELb0EEENS1_21CollectiveEpilogueFwdINS6_IJSA_SA_SB_EEES9_NS_10bfloat16_tESG_Li256ELb0ELb1ELb0ELb1EEENS1_30DynamicPersistentTileSchedulerILi256ELi128ELb0ELb1ELb1EEEEEEEEEvNT_6ParamsE --------------------------
	.section	.nv.info._ZN7cutlass13device_kernelIN5flash11enable_sm90INS1_16FlashAttnFwdSm90INS1_25CollectiveMainloopFwdSm90ILi2EN4cute5tupleIJNS5_1CILi1EEES8_S8_EEENS6_IJNS7_ILi128EEENS7_ILi160EEENS7_ILi192EEEEEELi128ENS_12float_e4m3_tEfNS_4arch4Sm90ELb1ELb0ELb1ELb0ELb0ELb0ELb0ELb1ELb1ELb1ELb0ELb0EEENS1_21CollectiveEpilogueFwdINS6_IJSA_SA_SB_EEES9_NS_10bfloat16_tESG_Li256ELb0ELb1ELb0ELb1EEENS1_30DynamicPersistentTileSchedulerILi256ELi128ELb0ELb1ELb1EEEEEEEEEvNT_6ParamsE,"",@"SHT_CUDA_INFO"
	.sectionflags	@""
	.align	4


	//----- nvinfo : EIATTR_CUDA_API_VERSION
	.align		4
        /*0000*/ 	.byte	0x04, 0x37
        /*0002*/ 	.short	(.L_156 - .L_155)
.L_155:
        /*0004*/ 	.word	0x00000082


	//----- nvinfo : EIATTR_KPARAM_INFO
	.align		4
.L_156:
        /*0008*/ 	.byte	0x04, 0x17
        /*000a*/ 	.short	(.L_158 - .L_157)
.L_157:
        /*000c*/ 	.word	0x00000000
        /*0010*/ 	.short	0x0000
        /*0012*/ 	.short	0x0000
        /*0014*/ 	.byte	0x00, 0xf0, 0x01, 0x2a


	//----- nvinfo : EIATTR_SPARSE_MMA_MASK
	.align		4
.L_158:
        /*0018*/ 	.byte	0x03, 0x50
        /*001a*/ 	.short	0x0000


	//----- nvinfo : EIATTR_MAXREG_COUNT
	.align		4
        /*001c*/ 	.byte	0x03, 0x1b
        /*001e*/ 	.short	0x00a8


	//----- nvinfo : EIATTR_MERCURY_ISA_VERSION
	.align		4
        /*0020*/ 	.byte	0x03, 0x5f
        /*0022*/ 	.short	0x0101


	//----- nvinfo : EIATTR_VRC_CTA_INIT_COUNT
	.align		4
        /*0024*/ 	.byte	0x02, 0x4a
	.zero		1
	.zero		1


	//----- nvinfo : EIATTR_EXIT_INSTR_OFFSETS
	.align		4
        /*0028*/ 	.byte	0x04, 0x1c
        /*002a*/ 	.short	(.L_160 - .L_159)


	//   ....[0]....
.L_159:
        /*002c*/ 	.word	0x00000010


	//----- nvinfo : EIATTR_MAX_THREADS
	.align		4
.L_160:
        /*0030*/ 	.byte	0x04, 0x05
        /*0032*/ 	.short	(.L_162 - .L_161)
.L_161:
        /*0034*/ 	.word	0x00000180
        /*0038*/ 	.word	0x00000001
        /*003c*/ 	.word	0x00000001


	//----- nvinfo : EIATTR_CBANK_PARAM_SIZE
	.align		4
.L_162:
        /*0040*/ 	.byte	0x03, 0x19
        /*0042*/ 	.short	0x0a80


	//----- nvinfo : EIATTR_PARAM_CBANK
	.align		4
        /*0044*/ 	.byte	0x04, 0x0a
        /*0046*/ 	.short	(.L_164 - .L_163)
	.align		4
.L_163:
        /*0048*/ 	.word	index@(.nv.constant0._ZN7cutlass13device_kernelIN5flash11enable_sm90INS1_16FlashAttnFwdSm90INS1_25CollectiveMainloopFwdSm90ILi2EN4cute5tupleIJNS5_1CILi1EEES8_S8_EEENS6_IJNS7_ILi128EEENS7_ILi160EEENS7_ILi192EEEEEELi128ENS_12float_e4m3_tEfNS_4arch4Sm90ELb1ELb0ELb1ELb0ELb0ELb0ELb0ELb1ELb1ELb1ELb0ELb0EEENS1_21CollectiveEpilogueFwdINS6_IJSA_SA_SB_EEES9_NS_10bfloat16_tESG_Li256ELb0ELb1ELb0ELb1EEENS1_30DynamicPersistentTileSchedulerILi256ELi128ELb0ELb1ELb1EEEEEEEEEvNT_6ParamsE)
        /*004c*/ 	.short	0x0380
        /*004e*/ 	.short	0x0a80


	//----- nvinfo : EIATTR_SW_WAR
	.align		4
.L_164:
        /*0050*/ 	.byte	0x04, 0x36
        /*0052*/ 	.short	(.L_166 - .L_165)
.L_165:
        /*0054*/ 	.word	0x00000008
.L_166:


//--------------------- .nv.info._ZN7cutlass13device_kernelIN5flash11enable_sm90INS1_16FlashAttnFwdSm90INS1_25CollectiveMainloopFwdSm90ILi2EN4cute5tupleIJNS5_1CILi1EEES8_S8_EEENS6_IJNS7_ILi128EEENS7_ILi160EEENS7_ILi192EEEEEELi128ENS_12float_e4m3_tEfNS_4arch4Sm90ELb1ELb0ELb1ELb1ELb0ELb0ELb0ELb1ELb1ELb1ELb0ELb0EEENS1_21CollectiveEpilogueFwdINS6_IJSA_SA_SB_EEES9_NS_10bfloat16_tESG_Li256ELb1ELb1ELb0ELb1EEENS1_36VarlenDynamicPersistentTileSchedulerILi128ELi160ELi256ELi128ELb0ELb1ELb1ELb1ELb1ELb1EEEEEEEEEvNT_6ParamsE --------------------------
	.section	.nv.info._ZN7cutlass13device_kernelIN5flash11enable_sm90INS1_16FlashAttnFwdSm90INS1_25CollectiveMainloopFwdSm90ILi2EN4cute5tupleIJNS5_1CILi1EEES8_S8_EEENS6_IJNS7_ILi128EEENS7_ILi160EEENS7_ILi192EEEEEELi128ENS_12float_e4m3_tEfNS_4arch4Sm90ELb1ELb0ELb1ELb1ELb0ELb0ELb0ELb1ELb1ELb1ELb0ELb0EEENS1_21CollectiveEpilogueFwdINS6_IJSA_SA_SB_EEES9_NS_10bfloat16_tESG_Li256ELb1ELb1ELb0ELb1EEENS1_36VarlenDynamicPersistentTileSchedulerILi128ELi160ELi256ELi128ELb0ELb1ELb1ELb1ELb1ELb1EEEEEEEEEvNT_6ParamsE,"",@"SHT_CUDA_INFO"
	.sectionflags	@""
	.align	4


	//----- nvinfo : EIATTR_CUDA_API_VERSION
	.align		4
        /*0000*/ 	.byte	0x04, 0x37
        /*0002*/ 	.short	(.L_168 - .L_167)
.L_167:
        /*0004*/ 	.word	0x00000082


	//----- nvinfo : EIATTR_KPARAM_INFO
	.align		4
.L_168:
        /*0008*/ 	.byte	0x04, 0x17
        /*000a*/ 	.short	(.L_170 - .L_169)
.L_169:
        /*000c*/ 	.word	0x00000000
        /*0010*/ 	.short	0x0000
        /*0012*/ 	.short	0x0000
        /*0014*/ 	.byte	0x00, 0xf0, 0x01, 0x2a


	//----- nvinfo : EIATTR_SPARSE_MMA_MASK
	.align		4
.L_170:
        /*0018*/ 	.byte	0x03, 0x50
        /*001a*/ 	.short	0x0000


	//----- nvinfo : EIATTR_MAXREG_COUNT
	.align		4
        /*001c*/ 	.byte	0x03, 0x1b
        /*001e*/ 	.short	0x00a8


	//----- nvinfo : EIATTR_MERCURY_ISA_VERSION
	.align		4
        /*0020*/ 	.byte	0x03, 0x5f
        /*0022*/ 	.short	0x0101


	//----- nvinfo : EIATTR_VRC_CTA_INIT_COUNT
	.align		4
        /*0024*/ 	.byte	0x02, 0x4a
	.zero		1
	.zero		1


	//----- nvinfo : EIATTR_EXIT_INSTR_OFFSETS
	.align		4
        /*0028*/ 	.byte	0x04, 0x1c
        /*002a*/ 	.short	(.L_172 - .L_171)


	//   ....[0]....
.L_171:
        /*002c*/ 	.word	0x00000010


	//----- nvinfo : EIATTR_MAX_THREADS
	.align		4
.L_172:
        /*0030*/ 	.byte	0x04, 0x05
        /*0032*/ 	.short	(.L_174 - .L_173)
.L_173:
        /*0034*/ 	.word	0x00000180
        /*0038*/ 	.word	0x00000001
        /*003c*/ 	.word	0x00000001


	//----- nvinfo : EIATTR_CBANK_PARAM_SIZE
	.align		4
.L_174:
        /*0040*/ 	.byte	0x03, 0x19
        /*0042*/ 	.short	0x0a80


	//----- nvinfo : EIATTR_PARAM_CBANK
	.align		4
        /*0044*/ 	.byte	0x04, 0x0a
        /*0046*/ 	.short	(.L_176 - .L_175)
	.align		4
.L_175:
        /*0048*/ 	.word	index@(.nv.constant0._ZN7cutlass13device_kernelIN5flash11enable_sm90INS1_16FlashAttnFwdSm90INS1_25CollectiveMainloopFwdSm90ILi2EN4cute5tupleIJNS5_1CILi1EEES8_S8_EEENS6_IJNS7_ILi128EEENS7_ILi160EEENS7_ILi192EEEEEELi128ENS_12float_e4m3_tEfNS_4arch4Sm90ELb1ELb0ELb1ELb1ELb0ELb0ELb0ELb1ELb1ELb1ELb0ELb0EEENS1_21CollectiveEpilogueFwdINS6_IJSA_SA_SB_EEES9_NS_10bfloat16_tESG_Li256ELb1ELb1ELb0ELb1EEENS1_36VarlenDynamicPersistentTileSchedulerILi128ELi160ELi256ELi128ELb0ELb1ELb1ELb1ELb1ELb1EEEEEEEEEvNT_6ParamsE)
        /*004c*/ 	.short	0x0380
        /*004e*/ 	.short	0x0a80


	//----- nvinfo : EIATTR_SW_WAR
	.align		4
.L_176:
        /*0050*/ 	.byte	0x04, 0x36
        /*0052*/ 	.short	(.L_178 - .L_177)
.L_177:
        /*0054*/ 	.word	0x00000008
.L_178:


//--------------------- .nv.info._ZN7cutlass13device_kernelIN5flash11enable_sm90INS1_16FlashAttnFwdSm90INS1_25CollectiveMainloopFwdSm90ILi2EN4cute5tupleIJNS5_1CILi1EEES8_S8_EEENS6_IJNS7_ILi128EEENS7_ILi160EEENS7_ILi192EEEEEELi128ENS_12float_e4m3_tEfNS_4arch4Sm90ELb1ELb0ELb1ELb1ELb0ELb1ELb0ELb1ELb1ELb1ELb0ELb0EEENS1_21CollectiveEpilogueFwdINS6_IJSA_SA_SB_EEES9_NS_10bfloat16_tESG_Li256ELb1ELb1ELb0ELb1EEENS1_36VarlenDynamicPersistentTileSchedulerILi128ELi160ELi256ELi128ELb0ELb1ELb1ELb1ELb1ELb1EEEEEEEEEvNT_6ParamsE --------------------------
	.section	.nv.info._ZN7cutlass13device_kernelIN5flash11enable_sm90INS1_16FlashAttnFwdSm90INS1_25CollectiveMainloopFwdSm90ILi2EN4cute5tupleIJNS5_1CILi1EEES8_S8_EEENS6_IJNS7_ILi128EEENS7_ILi160EEENS7_ILi192EEEEEELi128ENS_12float_e4m3_tEfNS_4arch4Sm90ELb1ELb0ELb1ELb1ELb0ELb1ELb0ELb1ELb1ELb1ELb0ELb0EEENS1_21CollectiveEpilogueFwdINS6_IJSA_SA_SB_EEES9_NS_10bfloat16_tESG_Li256ELb1ELb1ELb0ELb1EEENS1_36VarlenDynamicPersistentTileSchedulerILi128ELi160ELi256ELi128ELb0ELb1ELb1ELb1ELb1ELb1EEEEEEEEEvNT_6ParamsE,"",@"SHT_CUDA_INFO"
	.sectionflags	@""
	.align	4


	//----- nvinfo : EIATTR_CUDA_API_VERSION
	.align		4
        /*0000*/ 	.byte	0x04, 0x37
        /*0002*/ 	.short	(.L_180 - .L_179)
.L_179:
        /*0004*/ 	.word	0x00000082


	//----- nvinfo : EIATTR_KPARAM_INFO
	.align		4
.L_180:
        /*0008*/ 	.byte	0x04, 0x17
        /*000a*/ 	.short	(.L_182 - .L_181)
.L_181:
        /*000c*/ 	.word	0x00000000
        /*0010*/ 	.short	0x0000
        /*0012*/ 	.short	0x0000
        /*0014*/ 	.byte	0x00, 0xf0, 0x01, 0x2a


	//----- nvinfo : EIATTR_SPARSE_MMA_MASK
	.align		4
.L_182:
        /*0018*/ 	.byte	0x03, 0x50
        /*001a*/ 	.short	0x0000


	//----- nvinfo : EIATTR_MAXREG_COUNT
	.align		4
        /*001c*/ 	.byte	0x03, 0x1b
        /*001e*/ 	.short	0x00a8


	//----- nvinfo : EIATTR_MERCURY_ISA_VERSION
	.align		4
        /*0020*/ 	.byte	0x03, 0x5f
        /*0022*/ 	.short	0x0101


	//----- nvinfo : EIATTR_VRC_CTA_INIT_COUNT
	.align		4
        /*0024*/ 	.byte	0x02, 0x4a
	.zero		1
	.zero		1


	//----- nvinfo : EIATTR_EXIT_INSTR_OFFSETS
	.align		4
        /*0028*/ 	.byte	0x04, 0x1c
        /*002a*/ 	.short	(.L_184 - .L_183)


	//   ....[0]....
.L_183:
        /*002c*/ 	.word	0x00000010


	//----- nvinfo : EIATTR_MAX_THREADS
	.align		4
.L_184:
        /*0030*/ 	.byte	0x04, 0x05
        /*0032*/ 	.short	(.L_186 - .L_185)
.L_185:
        /*0034*/ 	.word	0x00000180
        /*0038*/ 	.word	0x00000001
        /*003c*/ 	.word	0x00000001


	//----- nvinfo : EIATTR_CBANK_PARAM_SIZE
	.align		4
.L_186:
        /*0040*/ 	.byte	0x03, 0x19
        /*0042*/ 	.short	0x0a80


	//----- nvinfo : EIATTR_PARAM_CBANK
	.align		4
        /*0044*/ 	.byte	0x04, 0x0a
        /*0046*/ 	.short	(.L_188 - .L_187)
	.align		4
.L_187:
        /*0048*/ 	.word	index@(.nv.constant0._ZN7cutlass13device_kernelIN5flash11enable_sm90INS1_16FlashAttnFwdSm90INS1_25CollectiveMainloopFwdSm90ILi2EN4cute5tupleIJNS5_1CILi1EEES8_S8_EEENS6_IJNS7_ILi128EEENS7_ILi160EEENS7_ILi192EEEEEELi128ENS_12float_e4m3_tEfNS_4arch4Sm90ELb1ELb0ELb1ELb1ELb0ELb1ELb0ELb1ELb1ELb1ELb0ELb0EEENS1_21CollectiveEpilogueFwdINS6_IJSA_SA_SB_EEES9_NS_10bfloat16_tESG_Li256ELb1ELb1ELb0ELb1EEENS1_36VarlenDynamicPersistentTileSchedulerILi128ELi160ELi256ELi128ELb0ELb1ELb1ELb1ELb1ELb1EEEEEEEEEvNT_6ParamsE)
        /*004c*/ 	.short	0x0380
        /*004e*/ 	.short	0x0a80


	//----- nvinfo : EIATTR_SW_WAR
	.align		4
.L_188:
        /*0050*/ 	.byte	0x04, 0x36
        /*0052*/ 	.short	(.L_190 - .L_189)
.L_189:
        /*0054*/ 	.word	0x00000008
.L_190:


//--------------------- .nv.callgraph             --------------------------
	.section	.nv.callgraph,"",@"SHT_CUDA_CALLGRAPH"
	.align	4
	.sectionentsize	8
	.align		4
        /*0000*/ 	.word	0x00000000
	.align		4
        /*0004*/ 	.word	0xffffffff
	.align		4
        /*0008*/ 	.word	0x00000000
	.align		4
        /*000c*/ 	.word	0xfffffffe
	.align		4
        /*0010*/ 	.word	0x00000000
	.align		4
        /*0014*/ 	.word	0xfffffffd
	.align		4
        /*0018*/ 	.word	0x00000000
	.align		4
        /*001c*/ 	.word	0xfffffffc


//--------------------- .nv.constant4             --------------------------
	.section	.nv.constant4,"a",@progbits
	.align	8
	.align		8
.nv.constant4:
        /*0000*/ 	.dword	_ZN83_INTERNAL_0df50879_47_flash_fwd_hdimdiff_e4m3_softcap_packgqa_sm90_cu_744032ad_36924cuda3std3__45__cpo5beginE
	.align		8
        /*0008*/ 	.dword	_ZN83_INTERNAL_0df50879_47_flash_fwd_hdimdiff_e4m3_softcap_packgqa_sm90_cu_744032ad_36924cuda3std3__45__cpo3endE
	.align		8
        /*0010*/ 	.dword	_ZN83_INTERNAL_0df50879_47_flash_fwd_hdimdiff_e4m3_softcap_packgqa_sm90_cu_744032ad_36924cuda3std3__45__cpo6cbeginE
	.align		8
        /*0018*/ 	.dword	_ZN83_INTERNAL_0df50879_47_flash_fwd_hdimdiff_e4m3_softcap_packgqa_sm90_cu_744032ad_36924cuda3std3__45__cpo4cendE
	.align		8
        /*0020*/ 	.dword	_ZN83_INTERNAL_0df50879_47_flash_fwd_hdimdiff_e4m3_softcap_packgqa_sm90_cu_744032ad_36924cuda3std3__485_GLOBAL__N__0df50879_47_flash_fwd_hdimdiff_e4m3_softcap_packgqa_sm90_cu_744032ad_36926ignoreE
	.align		8
        /*0028*/ 	.dword	_ZN83_INTERNAL_0df50879_47_flash_fwd_hdimdiff_e4m3_softcap_packgqa_sm90_cu_744032ad_36924cuda3std3__419piecewise_constructE
	.align		8
        /*0030*/ 	.dword	_ZN83_INTERNAL_0df50879_47_flash_fwd_hdimdiff_e4m3_softcap_packgqa_sm90_cu_744032ad_36924cuda3std3__48in_placeE
	.align		8
        /*0038*/ 	.dword	_ZN83_INTERNAL_0df50879_47_flash_fwd_hdimdiff_e4m3_softcap_packgqa_sm90_cu_744032ad_36924cuda3std6ranges3__45__cpo4swapE
	.align		8
        /*0040*/ 	.dword	_ZN83_INTERNAL_0df50879_47_flash_fwd_hdimdiff_e4m3_softcap_packgqa_sm90_cu_744032ad_36924cuda3std6ranges3__45__cpo9iter_moveE
	.align		8
        /*0048*/ 	.dword	_ZN83_INTERNAL_0df50879_47_flash_fwd_hdimdiff_e4m3_softcap_packgqa_sm90_cu_744032ad_36924cute7productE
	.align		8
        /*0050*/ 	.dword	_ZN83_INTERNAL_0df50879_47_flash_fwd_hdimdiff_e4m3_softcap_packgqa_sm90_cu_744032ad_36924cute1_E


//--------------------- .text._ZN7cutlass13device_kernelIN5flash11enable_sm90INS1_16FlashAttnFwdSm90INS1_25CollectiveMainloopFwdSm90ILi2EN4cute5tupleIJNS5_1CILi1EEES8_S8_EEENS6_IJNS7_ILi128EEENS7_ILi160EEENS7_ILi192EEEEEELi128ENS_12float_e4m3_tEfNS_4arch4Sm90ELb0ELb0ELb1ELb0ELb0ELb0ELb0ELb1ELb1ELb1ELb0ELb0EEENS1_21CollectiveEpilogueFwdINS6_IJSA_SA_SB_EEES9_NS_10bfloat16_tESG_Li256ELb0ELb1ELb0ELb1EEENS1_29StaticPersistentTileSchedulerILb0EEEEEEEEEvNT_6ParamsE --------------------------
	.section	.text._ZN7cutlass13device_kernelIN5flash11enable_sm90INS1_16FlashAttnFwdSm90INS1_25CollectiveMainloopFwdSm90ILi2EN4cute5tupleIJNS5_1CILi1EEES8_S8_EEENS6_IJNS7_ILi128EEENS7_ILi160EEENS7_ILi192EEEEEELi128ENS_12float_e4m3_tEfNS_4arch4Sm90ELb0ELb0ELb1ELb0ELb0ELb0ELb0ELb1ELb1ELb1ELb0ELb0EEENS1_21CollectiveEpilogueFwdINS6_IJSA_SA_SB_EEES9_NS_10bfloat16_tESG_Li256ELb0ELb1ELb0ELb1EEENS1_29StaticPersistentTileSchedulerILb0EEEEEEEEEvNT_6ParamsE,"ax",@progbits
	.align	128
.text._ZN7cutlass13device_kernelIN5flash11enable_sm90INS1_16FlashAttnFwdSm90INS1_25CollectiveMainloopFwdSm90ILi2EN4cute5tupleIJNS5_1CILi1EEES8_S8_EEENS6_IJNS7_ILi128EEENS7_ILi160EEENS7_ILi192EEEEEELi128ENS_12float_e4m3_tEfNS_4arch4Sm90ELb0ELb0ELb1ELb0ELb0ELb0ELb0ELb1ELb1ELb1ELb0ELb0EEENS1_21CollectiveEpilogueFwdINS6_IJSA_SA_SB_EEES9_NS_10bfloat16_tESG_Li256ELb0ELb1ELb0ELb1EEENS1_29StaticPersistentTileSchedulerILb0EEEEEEEEEvNT_6ParamsE:
        .type           _ZN7cutlass13device_kernelIN5flash11enable_sm90INS1_16FlashAttnFwdSm90INS1_25CollectiveMainloopFwdSm90ILi2EN4cute5tupleIJNS5_1CILi1EEES8_S8_EEENS6_IJNS7_ILi128EEENS7_ILi160EEENS7_ILi192EEEEEELi128ENS_12float_e4m3_tEfNS_4arch4Sm90ELb0ELb0ELb1ELb0ELb0ELb0ELb0ELb1ELb1ELb1ELb0ELb0EEENS1_21CollectiveEpilogueFwdINS6_IJSA_SA_SB_EEES9_NS_10bfloat16_tESG_Li256ELb0ELb1ELb0ELb1EEENS1_29StaticPersistentTileSchedulerILb0EEEEEEEEEvNT_6ParamsE,@function
        .size           _ZN7cutlass13device_kernelIN5flash11enable_sm90INS1_16FlashAttnFwdSm90INS1_25CollectiveMainloopFwdSm90ILi2EN4cute5tupleIJNS5_1CILi1EEES8_S8_EEENS6_IJNS7_ILi128EEENS7_ILi160EEENS7_ILi192EEEEEELi128ENS_12float_e4m3_tEfNS_4arch4Sm90ELb0ELb0ELb1ELb0ELb0ELb0ELb0ELb1ELb1ELb1ELb0ELb0EEENS1_21CollectiveEpilogueFwdINS6_IJSA_SA_SB_EEES9_NS_10bfloat16_tESG_Li256ELb0ELb1ELb0ELb1EEENS1_29StaticPersistentTileSchedulerILb0EEEEEEEEEvNT_6ParamsE,(.L_x_10 - _ZN7cutlass13device_kernelIN5flash11enable_sm90INS1_16FlashAttnFwdSm90INS1_25CollectiveMainloopFwdSm90ILi2EN4cute5tupleIJNS5_1CILi1EEES8_S8_EEENS6_IJNS7_ILi128EEENS7_ILi160EEENS7_ILi192EEEEEELi128ENS_12float_e4m3_tEfNS_4arch4Sm90ELb0ELb0ELb1ELb0ELb0ELb0ELb0ELb1ELb1ELb1ELb0ELb0EEENS1_21CollectiveEpilogueFwdINS6_IJSA_SA_SB_EEES9_NS_10bfloat16_tESG_Li256ELb0ELb1ELb0ELb1EEENS1_29StaticPersistentTileSchedulerILb0EEEEEEEEEvNT_6ParamsE)
        .other          _ZN7cutlass13device_kernelIN5flash11enable_sm90INS1_16FlashAttnFwdSm90INS1_25CollectiveMainloopFwdSm90ILi2EN4cute5tupleIJNS5_1CILi1EEES8_S8_EEENS6_IJNS7_ILi128EEENS7_ILi160EEENS7_ILi192EEEEEELi128ENS_12float_e4m3_tEfNS_4arch4Sm90ELb0ELb0ELb1ELb0ELb0ELb0ELb0ELb1ELb1ELb1ELb0ELb0EEENS1_21CollectiveEpilogueFwdINS6_IJSA_SA_SB_EEES9_NS_10bfloat16_tESG_Li256ELb0ELb1ELb0ELb1EEENS1_29StaticPersistentTileSchedulerILb0EEEEEEEEEvNT_6ParamsE,@"STO_CUDA_ENTRY STV_DEFAULT"
_ZN7cutlass13device_kernelIN5flash11enable_sm90INS1_16FlashAttnFwdSm90INS1_25CollectiveMainloopFwdSm90ILi2EN4cute5tupleIJNS5_1CILi1EEES8_S8_EEENS6_IJNS7_ILi128EEENS7_ILi160EEENS7_ILi192EEEEEELi128ENS_12float_e4m3_tEfNS_4arch4Sm90ELb0ELb0ELb1ELb0ELb0ELb0ELb0ELb1ELb1ELb1ELb0ELb0EEENS1_21CollectiveEpilogueFwdINS6_IJSA_SA_SB_EEES9_NS_10bfloat16_tESG_Li256ELb0ELb1ELb0ELb1EEENS1_29StaticPersistentTileSchedulerILb0EEEEEEEEEvNT_6ParamsE:
[----:B------:R-:W-:Y:S01]  /*0000*/  LDC R1, c[0x0][0x37c] ;  /* 0x0000df00ff017b82 */ /* 0x000fe20000000800 */
[----:B------:R-:W-:Y:S05]  /*0010*/  EXIT ;  /* 0x000000000000794d */ /* 0x000fea0003800000 */
.L_x_0:
[----:B------:R-:W-:-:S00]  /*0020*/  BRA `(.L_x_0) ;  /* 0xfffffffc00fc7947 */ /* 0x000fc0000383ffff */
[----:B------:R-:W-:-:S00]  /*0030*/  NOP ;  /* 0x0000000000007918 */ /* 0x000fc00000000000 */
        /* <DEDUP_REMOVED lines=12> */
.L_x_10:


//--------------------- .text._ZN7cutlass13device_kernelIN5flash11enable_sm90INS1_16FlashAttnFwdSm90INS1_25CollectiveMainloopFwdSm90ILi2EN4cute5tupleIJNS5_1CILi2EEENS7_ILi1EEES9_EEENS6_IJNS7_ILi128EEENS7_ILi160EEENS7_ILi192EEEEEELi128ENS_12float_e4m3_tEfNS_4arch4Sm90ELb0ELb0ELb1ELb0ELb0ELb0ELb0ELb1ELb1ELb1ELb0ELb0EEENS1_21CollectiveEpilogueFwdINS6_IJSB_SB_SC_EEESA_NS_10bfloat16_tESH_Li256ELb0ELb1ELb0ELb1EEENS1_29StaticPersistentTileSchedulerILb0EEEEEEEEEvNT_6ParamsE --------------------------
	.section	.text._ZN7cutlass13device_kernelIN5flash11enable_sm90INS1_16FlashAttnFwdSm90INS1_25CollectiveMainloopFwdSm90ILi2EN4cute5tupleIJNS5_1CILi2EEENS7_ILi1EEES9_EEENS6_IJNS7_ILi128EEENS7_ILi160EEENS7_ILi192EEEEEELi128ENS_12float_e4m3_tEfNS_4arch4Sm90ELb0ELb0ELb1ELb0ELb0ELb0ELb0ELb1ELb1ELb1ELb0ELb0EEENS1_21CollectiveEpilogueFwdINS6_IJSB_SB_SC_EEESA_NS_10bfloat16_tESH_Li256ELb0ELb1ELb0ELb1EEENS1_29StaticPersistentTileSchedulerILb0EEEEEEEEEvNT_6ParamsE,"ax",@progbits
	.align	128
.text._ZN7cutlass13device_kernelIN5flash11enable_sm90INS1_16FlashAttnFwdSm90INS1_25CollectiveMainloopFwdSm90ILi2EN4cute5tupleIJNS5_1CILi2EEENS7_ILi1EEES9_EEENS6_IJNS7_ILi128EEENS7_ILi160EEENS7_ILi192EEEEEELi128ENS_12float_e4m3_tEfNS_4arch4Sm90ELb0ELb0ELb1ELb0ELb0ELb0ELb0ELb1ELb1ELb1ELb0ELb0EEENS1_21CollectiveEpilogueFwdINS6_IJSB_SB_SC_EEESA_NS_10bfloat16_tESH_Li256ELb0ELb1ELb0ELb1EEENS1_29StaticPersistentTileSchedulerILb0EEEEEEEEEvNT_6ParamsE:
        .type           _ZN7cutlass13device_kernelIN5flash11enable_sm90INS1_16FlashAttnFwdSm90INS1_25CollectiveMainloopFwdSm90ILi2EN4cute5tupleIJNS5_1CILi2EEENS7_ILi1EEES9_EEENS6_IJNS7_ILi128EEENS7_ILi160EEENS7_ILi192EEEEEELi128ENS_12float_e4m3_tEfNS_4arch4Sm90ELb0ELb0ELb1ELb0ELb0ELb0ELb0ELb1ELb1ELb1ELb0ELb0EEENS1_21CollectiveEpilogueFwdINS6_IJSB_SB_SC_EEESA_NS_10bfloat16_tESH_Li256ELb0ELb1ELb0ELb1EEENS1_29StaticPersistentTileSchedulerILb0EEEEEEEEEvNT_6ParamsE,@function
        .size           _ZN7cutlass13device_kernelIN5flash11enable_sm90INS1_16FlashAttnFwdSm90INS1_25CollectiveMainloopFwdSm90ILi2EN4cute5tupleIJNS5_1CILi2EEENS7_ILi1EEES9_EEENS6_IJNS7_ILi128EEENS7_ILi160EEENS7_ILi192EEEEEELi128ENS_12float_e4m3_tEfNS_4arch4Sm90ELb0ELb0ELb1ELb0ELb0ELb0ELb0ELb1ELb1ELb1ELb0ELb0EEENS1_21CollectiveEpilogueFwdINS6_IJSB_SB_SC_EEESA_NS_10bfloat16_tESH_Li256ELb0ELb1ELb0ELb1EEENS1_29StaticPersistentTileSchedulerILb0EEEEEEEEEvNT_6ParamsE,(.L_x_11 - _ZN7cutlass13device_kernelIN5flash11enable_sm90INS1_16FlashAttnFwdSm90INS1_25CollectiveMainloopFwdSm90ILi2EN4cute5tupleIJNS5_1CILi2EEENS7_ILi1EEES9_EEENS6_IJNS7_ILi128EEENS7_ILi160EEENS7_ILi192EEEEEELi128ENS_12float_e4m3_tEfNS_4arch4Sm90ELb0ELb0ELb1ELb0ELb0ELb0ELb0ELb1ELb1ELb1ELb0ELb0EEENS1_21CollectiveEpilogueFwdINS6_IJSB_SB_SC_EEESA_NS_10bfloat16_tESH_Li256ELb0ELb1ELb0ELb1EEENS1_29StaticPersistentTileSchedulerILb0EEEEEEEEEvNT_6ParamsE)
        .other          _ZN7cutlass13device_kernelIN5flash11enable_sm90INS1_16FlashAttnFwdSm90INS1_25CollectiveMainloopFwdSm90ILi2EN4cute5tupleIJNS5_1CILi2EEENS7_ILi1EEES9_EEENS6_IJNS7_ILi128EEENS7_ILi160EEENS7_ILi192EEEEEELi128ENS_12float_e4m3_tEfNS_4arch4Sm90ELb0ELb0ELb1ELb0ELb0ELb0ELb0ELb1ELb1ELb1ELb0ELb0EEENS1_21CollectiveEpilogueFwdINS6_IJSB_SB_SC_EEESA_NS_10bfloat16_tESH_Li256ELb0ELb1ELb0ELb1EEENS1_29StaticPersistentTileSchedulerILb0EEEEEEEEEvNT_6ParamsE,@"STO_CUDA_ENTRY STV_DEFAULT"
_ZN7cutlass13device_kernelIN5flash11enable_sm90INS1_16FlashAttnFwdSm90INS1_25CollectiveMainloopFwdSm90ILi2EN4cute5tupleIJNS5_1CILi2EEENS7_ILi1EEES9_EEENS6_IJNS7_ILi128EEENS7_ILi160EEENS7_ILi192EEEEEELi128ENS_12float_e4m3_tEfNS_4arch4Sm90ELb0ELb0ELb1ELb0ELb0ELb0ELb0ELb1ELb1ELb1ELb0ELb0EEENS1_21CollectiveEpilogueFwdINS6_IJSB_SB_SC_EEESA_NS_10bfloat16_tESH_Li256ELb0ELb1ELb0ELb1EEENS1_29StaticPersistentTileSchedulerILb0EEEEEEEEEvNT_6ParamsE:
[----:B------:R-:W-:Y:S01]  /*0000*/  LDC R1, c[0x0][0x37c] ;  /* 0x0000df00ff017b82 */ /* 0x000fe20000000800 */
[----:B------:R-:W-:Y:S05]  /*0010*/  EXIT ;  /* 0x000000000000794d */ /* 0x000fea0003800000 */
.L_x_1:
        /* <DEDUP_REMOVED lines=14> */
.L_x_11:


//--------------------- .text._ZN7cutlass13device_kernelIN5flash11enable_sm90INS1_16FlashAttnFwdSm90INS1_25CollectiveMainloopFwdSm90ILi2EN4cute5tupleIJNS5_1CILi1EEES8_S8_EEENS6_IJNS7_ILi128EEENS7_ILi160EEENS7_ILi192EEEEEELi128ENS_12float_e4m3_tEfNS_4arch4Sm90ELb0ELb0ELb1ELb1ELb0ELb0ELb0ELb1ELb1ELb1ELb0ELb0EEENS1_21CollectiveEpilogueFwdINS6_IJSA_SA_SB_EEES9_NS_10bfloat16_tESG_Li256ELb1ELb1ELb0ELb1EEENS1_36VarlenDynamicPersistentTileSchedulerILi128ELi160ELi256ELi128ELb0ELb1ELb1ELb0ELb1ELb1EEEEEEEEEvNT_6ParamsE --------------------------
	.section	.text._ZN7cutlass13device_kernelIN5flash11enable_sm90INS1_16FlashAttnFwdSm90INS1_25CollectiveMainloopFwdSm90ILi2EN4cute5tupleIJNS5_1CILi1EEES8_S8_EEENS6_IJNS7_ILi128EEENS7_ILi160EEENS7_ILi192EEEEEELi128ENS_12float_e4m3_tEfNS_4arch4Sm90ELb0ELb0ELb1ELb1ELb0ELb0ELb0ELb1ELb1ELb1ELb0ELb0EEENS1_21CollectiveEpilogueFwdINS6_IJSA_SA_SB_EEES9_NS_10bfloat16_tESG_Li256ELb1ELb1ELb0ELb1EEENS1_36VarlenDynamicPersistentTileSchedulerILi128ELi160ELi256ELi128ELb0ELb1ELb1ELb0ELb1ELb1EEEEEEEEEvNT_6ParamsE,"ax",@progbits
	.align	128
.text._ZN7cutlass13device_kernelIN5flash11enable_sm90INS1_16FlashAttnFwdSm90INS1_25CollectiveMainloopFwdSm90ILi2EN4cute5tupleIJNS5_1CILi1EEES8_S8_EEENS6_IJNS7_ILi128EEENS7_ILi160EEENS7_ILi192EEEEEELi128ENS_12float_e4m3_tEfNS_4arch4Sm90ELb0ELb0ELb1ELb1ELb0ELb0ELb0ELb1ELb1ELb1ELb0ELb0EEENS1_21CollectiveEpilogueFwdINS6_IJSA_SA_SB_EEES9_NS_10bfloat16_tESG_Li256ELb1ELb1ELb0ELb1EEENS1_36VarlenDynamicPersistentTileSchedulerILi128ELi160ELi256ELi128ELb0ELb1ELb1ELb0ELb1ELb1EEEEEEEEEvNT_6ParamsE:
        .type           _ZN7cutlass13device_kernelIN5flash11enable_sm90INS1_16FlashAttnFwdSm90INS1_25CollectiveMainloopFwdSm90ILi2EN4cute5tupleIJNS5_1CILi1EEES8_S8_EEENS6_IJNS7_ILi128EEENS7_ILi160EEENS7_ILi192EEEEEELi128ENS_12float_e4m3_tEfNS_4arch4Sm90ELb0ELb0ELb1ELb1ELb0ELb0ELb0ELb1ELb1ELb1ELb0ELb0EEENS1_21CollectiveEpilogueFwdINS6_IJSA_SA_SB_EEES9_NS_10bfloat16_tESG_Li256ELb1ELb1ELb0ELb1EEENS1_36VarlenDynamicPersistentTileSchedulerILi128ELi160ELi256ELi128ELb0ELb1ELb1ELb0ELb1ELb1EEEEEEEEEvNT_6ParamsE,@function
        .size           _ZN7cutlass13device_kernelIN5flash11enable_sm90INS1_16FlashAttnFwdSm90INS1_25CollectiveMainloopFwdSm90ILi2EN4cute5tupleIJNS5_1CILi1EEES8_S8_EEENS6_IJNS7_ILi128EEENS7_ILi160EEENS7_ILi192EEEEEELi128ENS_12float_e4m3_tEfNS_4arch4Sm90ELb0ELb0ELb1ELb1ELb0ELb0ELb0ELb1ELb1ELb1ELb0ELb0EEENS1_21CollectiveEpilogueFwdINS6_IJSA_SA_SB_EEES9_NS_10bfloat16_tESG_Li256ELb1ELb1ELb0ELb1EEENS1_36VarlenDynamicPersistentTileSchedulerILi128ELi160ELi256ELi128ELb0ELb1ELb1ELb0ELb1ELb1EEEEEEEEEvNT_6ParamsE,(.L_x_12 - _ZN7cutlass13device_kernelIN5flash11enable_sm90INS1_16FlashAttnFwdSm90INS1_25CollectiveMainloopFwdSm90ILi2EN4cute5tupleIJNS5_1CILi1EEES8_S8_EEENS6_IJNS7_ILi128EEENS7_ILi160EEENS7_ILi192EEEEEELi128ENS_12float_e4m3_tEfNS_4arch4Sm90ELb0ELb0ELb1ELb1ELb0ELb0ELb0ELb1ELb1ELb1ELb0ELb0EEENS1_21CollectiveEpilogueFwdINS6_IJSA_SA_SB_EEES9_NS_10bfloat16_tESG_Li256ELb1ELb1ELb0ELb1EEENS1_36VarlenDynamicPersistentTileSchedulerILi128ELi160ELi256ELi128ELb0ELb1ELb1ELb0ELb1ELb1EEEEEEEEEvNT_6ParamsE)
        .other          _ZN7cutlass13device_kernelIN5flash11enable_sm90INS1_16FlashAttnFwdSm90INS1_25CollectiveMainloopFwdSm90ILi2EN4cute5tupleIJNS5_1CILi1EEES8_S8_EEENS6_IJNS7_ILi128EEENS7_ILi160EEENS7_ILi192EEEEEELi128ENS_12float_e4m3_tEfNS_4arch4Sm90ELb0ELb0ELb1ELb1ELb0ELb0ELb0ELb1ELb1ELb1ELb0ELb0EEENS1_21CollectiveEpilogueFwdINS6_IJSA_SA_SB_EEES9_NS_10bfloat16_tESG_Li256ELb1ELb1ELb0ELb1EEENS1_36VarlenDynamicPersistentTileSchedulerILi128ELi160ELi256ELi128ELb0ELb1ELb1ELb0ELb1ELb1EEEEEEEEEvNT_6ParamsE,@"STO_CUDA_ENTRY STV_DEFAULT"
_ZN7cutlass13device_kernelIN5flash11enable_sm90INS1_16FlashAttnFwdSm90INS1_25CollectiveMainloopFwdSm90ILi2EN4cute5tupleIJNS5_1CILi1EEES8_S8_EEENS6_IJNS7_ILi128EEENS7_ILi160EEENS7_ILi192EEEEEELi128ENS_12float_e4m3_tEfNS_4arch4Sm90ELb0ELb0ELb1ELb1ELb0ELb0ELb0ELb1ELb1ELb1ELb0ELb0EEENS1_21CollectiveEpilogueFwdINS6_IJSA_SA_SB_EEES9_NS_10bfloat16_tESG_Li256ELb1ELb1ELb0ELb1EEENS1_36VarlenDynamicPersistentTileSchedulerILi128ELi160ELi256ELi128ELb0ELb1ELb1ELb0ELb1ELb1EEEEEEEEEvNT_6ParamsE:
[----:B------:R-:W-:Y:S01]  /*0000*/  LDC R1, c[0x0][0x37c] ;  /* 0x0000df00ff017b82 */ /* 0x000fe20000000800 */
[----:B------:R-:W-:Y:S05]  /*0010*/  EXIT ;  /* 0x000000000000794d */ /* 0x000fea0003800000 */
.L_x_2:
        /* <DEDUP_REMOVED lines=14> */
.L_x_12:


//--------------------- .text._ZN7cutlass13device_kernelIN5flash11enable_sm90INS1_16FlashAttnFwdSm90INS1_25CollectiveMainloopFwdSm90ILi2EN4cute5tupleIJNS5_1CILi1EEES8_S8_EEENS6_IJNS7_ILi128EEENS7_ILi160EEENS7_ILi192EEEEEELi128ENS_12float_e4m3_tEfNS_4arch4Sm90ELb0ELb0ELb1ELb1ELb0ELb1ELb0ELb1ELb1ELb1ELb0ELb0EEENS1_21CollectiveEpilogueFwdINS6_IJSA_SA_SB_EEES9_NS_10bfloat16_tESG_Li256ELb1ELb1ELb0ELb1EEENS1_36VarlenDynamicPersistentTileSchedulerILi128ELi160ELi256ELi128ELb0ELb1ELb1ELb0ELb1ELb1EEEEEEEEEvNT_6ParamsE --------------------------
	.section	.text._ZN7cutlass13device_kernelIN5flash11enable_sm90INS1_16FlashAttnFwdSm90INS1_25CollectiveMainloopFwdSm90ILi2EN4cute5tupleIJNS5_1CILi1EEES8_S8_EEENS6_IJNS7_ILi128EEENS7_ILi160EEENS7_ILi192EEEEEELi128ENS_12float_e4m3_tEfNS_4arch4Sm90ELb0ELb0ELb1ELb1ELb0ELb1ELb0ELb1ELb1ELb1ELb0ELb0EEENS1_21CollectiveEpilogueFwdINS6_IJSA_SA_SB_EEES9_NS_10bfloat16_tESG_Li256ELb1ELb1ELb0ELb1EEENS1_36VarlenDynamicPersistentTileSchedulerILi128ELi160ELi256ELi128ELb0ELb1ELb1ELb0ELb1ELb1EEEEEEEEEvNT_6ParamsE,"ax",@progbits
	.align	128
.text._ZN7cutlass13device_kernelIN5flash11enable_sm90INS1_16FlashAttnFwdSm90INS1_25CollectiveMainloopFwdSm90ILi2EN4cute5tupleIJNS5_1CILi1EEES8_S8_EEENS6_IJNS7_ILi128EEENS7_ILi160EEENS7_ILi192EEEEEELi128ENS_12float_e4m3_tEfNS_4arch4Sm90ELb0ELb0ELb1ELb1ELb0ELb1ELb0ELb1ELb1ELb1ELb0ELb0EEENS1_21CollectiveEpilogueFwdINS6_IJSA_SA_SB_EEES9_NS_10bfloat16_tESG_Li256ELb1ELb1ELb0ELb1EEENS1_36VarlenDynamicPersistentTileSchedulerILi128ELi160ELi256ELi128ELb0ELb1ELb1ELb0ELb1ELb1EEEEEEEEEvNT_6ParamsE:
        .type           _ZN7cutlass13device_kernelIN5flash11enable_sm90INS1_16FlashAttnFwdSm90INS1_25CollectiveMainloopFwdSm90ILi2EN4cute5tupleIJNS5_1CILi1EEES8_S8_EEENS6_IJNS7_ILi128EEENS7_ILi160EEENS7_ILi192EEEEEELi128ENS_12float_e4m3_tEfNS_4arch4Sm90ELb0ELb0ELb1ELb1ELb0ELb1ELb0ELb1ELb1ELb1ELb0ELb0EEENS1_21CollectiveEpilogueFwdINS6_IJSA_SA_SB_EEES9_NS_10bfloat16_tESG_Li256ELb1ELb1ELb0ELb1EEENS1_36VarlenDynamicPersistentTileSchedulerILi128ELi160ELi256ELi128ELb0ELb1ELb1ELb0ELb1ELb1EEEEEEEEEvNT_6ParamsE,@function
        .size           _ZN7cutlass13device_kernelIN5flash11enable_sm90INS1_16FlashAttnFwdSm90INS1_25CollectiveMainloopFwdSm90ILi2EN4cute5tupleIJNS5_1CILi1EEES8_S8_EEENS6_IJNS7_ILi128EEENS7_ILi160EEENS7_ILi192EEEEEELi128ENS_12float_e4m3_tEfNS_4arch4Sm90ELb0ELb0ELb1ELb1ELb0ELb1ELb0ELb1ELb1ELb1ELb0ELb0EEENS1_21CollectiveEpilogueFwdINS6_IJSA_SA_SB_EEES9_NS_10bfloat16_tESG_Li256ELb1ELb1ELb0ELb1EEENS1_36VarlenDynamicPersistentTileSchedulerILi128ELi160ELi256ELi128ELb0ELb1ELb1ELb0ELb1ELb1EEEEEEEEEvNT_6ParamsE,(.L_x_13 - _ZN7cutlass13device_kernelIN5flash11enable_sm90INS1_16FlashAttnFwdSm90INS1_25CollectiveMainloopFwdSm90ILi2EN4cute5tupleIJNS5_1CILi1EEES8_S8_EEENS6_IJNS7_ILi128EEENS7_ILi160EEENS7_ILi192EEEEEELi128ENS_12float_e4m3_tEfNS_4arch4Sm90ELb0ELb0ELb1ELb1ELb0ELb1ELb0ELb1ELb1ELb1ELb0ELb0EEENS1_21CollectiveEpilogueFwdINS6_IJSA_SA_SB_EEES9_NS_10bfloat16_tESG_Li256ELb1ELb1ELb0ELb1EEENS1_36VarlenDynamicPersistentTileSchedulerILi128ELi160ELi256ELi128ELb0ELb1ELb1ELb0ELb1ELb1EEEEEEEEEvNT_6ParamsE)
        .other          _ZN7cutlass13device_kernelIN5flash11enable_sm90INS1_16FlashAttnFwdSm90INS1_25CollectiveMainloopFwdSm90ILi2EN4cute5tupleIJNS5_1CILi1EEES8_S8_EEENS6_IJNS7_ILi128EEENS7_ILi160EEENS7_ILi192EEEEEELi128ENS_12float_e4m3_tEfNS_4arch4Sm90ELb0ELb0ELb1ELb1ELb0ELb1ELb0ELb1ELb1ELb1ELb0ELb0EEENS1_21CollectiveEpilogueFwdINS6_IJSA_SA_SB_EEES9_NS_10bfloat16_tESG_Li256ELb1ELb1ELb0ELb1EEENS1_36VarlenDynamicPersistentTileSchedulerILi128ELi160ELi256ELi128ELb0ELb1ELb1ELb0ELb1ELb1EEEEEEEEEvNT_6ParamsE,@"STO_CUDA_ENTRY STV_DEFAULT"
_ZN7cutlass13device_kernelIN5flash11enable_sm90INS1_16FlashAttnFwdSm90INS1_25CollectiveMainloopFwdSm90ILi2EN4cute5tupleIJNS5_1CILi1EEES8_S8_EEENS6_IJNS7_ILi128EEENS7_ILi160EEENS7_ILi192EEEEEELi128ENS_12float_e4m3_tEfNS_4arch4Sm90ELb0ELb0ELb1ELb1ELb0ELb1ELb0ELb1ELb1ELb1ELb0ELb0EEENS1_21CollectiveEpilogueFwdINS6_IJSA_SA_SB_EEES9_NS_10bfloat16_tESG_Li256ELb1ELb1ELb0ELb1EEENS1_36VarlenDynamicPersistentTileSchedulerILi128ELi160ELi256ELi128ELb0ELb1ELb1ELb0ELb1ELb1EEEEEEEEEvNT_6ParamsE:
[----:B------:R-:W-:Y:S01]  /*0000*/  LDC R1, c[0x0][0x37c] ;  /* 0x0000df00ff017b82 */ /* 0x000fe20000000800 */
[----:B------:R-:W-:Y:S05]  /*0010*/  EXIT ;  /* 0x000000000000794d */ /* 0x000fea0003800000 */
.L_x_3:
        /* <DEDUP_REMOVED lines=14> */
.L_x_13:


//--------------------- .text._ZN7cutlass13device_kernelIN5flash11enable_sm90INS1_16FlashAttnFwdSm90INS1_25CollectiveMainloopFwdSm90ILi2EN4cute5tupleIJNS5_1CILi1EEES8_S8_EEENS6_IJNS7_ILi128EEESA_NS7_ILi192EEEEEELi128ENS_12float_e4m3_tEfNS_4arch4Sm90ELb0ELb1ELb1ELb0ELb0ELb0ELb0ELb1ELb1ELb1ELb0ELb0EEENS1_21CollectiveEpilogueFwdINS6_IJSA_SA_SA_EEES9_NS_10bfloat16_tESF_Li256ELb0ELb1ELb0ELb1EEENS1_30DynamicPersistentTileSchedulerILi256ELi128ELb0ELb1ELb1EEEEEEEEEvNT_6ParamsE --------------------------
	.section	.text._ZN7cutlass13device_kernelIN5flash11enable_sm90INS1_16FlashAttnFwdSm90INS1_25CollectiveMainloopFwdSm90ILi2EN4cute5tupleIJNS5_1CILi1EEES8_S8_EEENS6_IJNS7_ILi128EEESA_NS7_ILi192EEEEEELi128ENS_12float_e4m3_tEfNS_4arch4Sm90ELb0ELb1ELb1ELb0ELb0ELb0ELb0ELb1ELb1ELb1ELb0ELb0EEENS1_21CollectiveEpilogueFwdINS6_IJSA_SA_SA_EEES9_NS_10bfloat16_tESF_Li256ELb0ELb1ELb0ELb1EEENS1_30DynamicPersistentTileSchedulerILi256ELi128ELb0ELb1ELb1EEEEEEEEEvNT_6ParamsE,"ax",@progbits
	.align	128
.text._ZN7cutlass13device_kernelIN5flash11enable_sm90INS1_16FlashAttnFwdSm90INS1_25CollectiveMainloopFwdSm90ILi2EN4cute5tupleIJNS5_1CILi1EEES8_S8_EEENS6_IJNS7_ILi128EEESA_NS7_ILi192EEEEEELi128ENS_12float_e4m3_tEfNS_4arch4Sm90ELb0ELb1ELb1ELb0ELb0ELb0ELb0ELb1ELb1ELb1ELb0ELb0EEENS1_21CollectiveEpilogueFwdINS6_IJSA_SA_SA_EEES9_NS_10bfloat16_tESF_Li256ELb0ELb1ELb0ELb1EEENS1_30DynamicPersistentTileSchedulerILi256ELi128ELb0ELb1ELb1EEEEEEEEEvNT_6ParamsE:
        .type           _ZN7cutlass13device_kernelIN5flash11enable_sm90INS1_16FlashAttnFwdSm90INS1_25CollectiveMainloopFwdSm90ILi2EN4cute5tupleIJNS5_1CILi1EEES8_S8_EEENS6_IJNS7_ILi128EEESA_NS7_ILi192EEEEEELi128ENS_12float_e4m3_tEfNS_4arch4Sm90ELb0ELb1ELb1ELb0ELb0ELb0ELb0ELb1ELb1ELb1ELb0ELb0EEENS1_21CollectiveEpilogueFwdINS6_IJSA_SA_SA_EEES9_NS_10bfloat16_tESF_Li256ELb0ELb1ELb0ELb1EEENS1_30DynamicPersistentTileSchedulerILi256ELi128ELb0ELb1ELb1EEEEEEEEEvNT_6ParamsE,@function
        .size           _ZN7cutlass13device_kernelIN5flash11enable_sm90INS1_16FlashAttnFwdSm90INS1_25CollectiveMainloopFwdSm90ILi2EN4cute5tupleIJNS5_1CILi1EEES8_S8_EEENS6_IJNS7_ILi128EEESA_NS7_ILi192EEEEEELi128ENS_12float_e4m3_tEfNS_4arch4Sm90ELb0ELb1ELb1ELb0ELb0ELb0ELb0ELb1ELb1ELb1ELb0ELb0EEENS1_21CollectiveEpilogueFwdINS6_IJSA_SA_SA_EEES9_NS_10bfloat16_tESF_Li256ELb0ELb1ELb0ELb1EEENS1_30DynamicPersistentTileSchedulerILi256ELi128ELb0ELb1ELb1EEEEEEEEEvNT_6ParamsE,(.L_x_14 - _ZN7cutlass13device_kernelIN5flash11enable_sm90INS1_16FlashAttnFwdSm90INS1_25CollectiveMainloopFwdSm90ILi2EN4cute5tupleIJNS5_1CILi1EEES8_S8_EEENS6_IJNS7_ILi128EEESA_NS7_ILi192EEEEEELi128ENS_12float_e4m3_tEfNS_4arch4Sm90ELb0ELb1ELb1ELb0ELb0ELb0ELb0ELb1ELb1ELb1ELb0ELb0EEENS1_21CollectiveEpilogueFwdINS6_IJSA_SA_SA_EEES9_NS_10bfloat16_tESF_Li256ELb0ELb1ELb0ELb1EEENS1_30DynamicPersistentTileSchedulerILi256ELi128ELb0ELb1ELb1EEEEEEEEEvNT_6ParamsE)
        .other          _ZN7cutlass13device_kernelIN5flash11enable_sm90INS1_16FlashAttnFwdSm90INS1_25CollectiveMainloopFwdSm90ILi2EN4cute5tupleIJNS5_1CILi1EEES8_S8_EEENS6_IJNS7_ILi128EEESA_NS7_ILi192EEEEEELi128ENS_12float_e4m3_tEfNS_4arch4Sm90ELb0ELb1ELb1ELb0ELb0ELb0ELb0ELb1ELb1ELb1ELb0ELb0EEENS1_21CollectiveEpilogueFwdINS6_IJSA_SA_SA_EEES9_NS_10bfloat16_tESF_Li256ELb0ELb1ELb0ELb1EEENS1_30DynamicPersistentTileSchedulerILi256ELi128ELb0ELb1ELb1EEEEEEEEEvNT_6ParamsE,@"STO_CUDA_ENTRY STV_DEFAULT"
_ZN7cutlass13device_kernelIN5flash11enable_sm90INS1_16FlashAttnFwdSm90INS1_25CollectiveMainloopFwdSm90ILi2EN4cute5tupleIJNS5_1CILi1EEES8_S8_EEENS6_IJNS7_ILi128EEESA_NS7_ILi192EEEEEELi128ENS_12float_e4m3_tEfNS_4arch4Sm90ELb0ELb1ELb1ELb0ELb0ELb0ELb0ELb1ELb1ELb1ELb0ELb0EEENS1_21CollectiveEpilogueFwdINS6_IJSA_SA_SA_EEES9_NS_10bfloat16_tESF_Li256ELb0ELb1ELb0ELb1EEENS1_30DynamicPersistentTileSchedulerILi256ELi128ELb0ELb1ELb1EEEEEEEEEvNT_6ParamsE:
[----:B------:R-:W-:Y:S01]  /*0000*/  LDC R1, c[0x0][0x37c] ;  /* 0x0000df00ff017b82 */ /* 0x000fe20000000800 */
[----:B------:R-:W-:Y:S05]  /*0010*/  EXIT ;  /* 0x000000000000794d */ /* 0x000fea0003800000 */
.L_x_4:
        /* <DEDUP_REMOVED lines=14> */
.L_x_14:


//--------------------- .text._ZN7cutlass13device_kernelIN5flash11enable_sm90INS1_16FlashAttnFwdSm90INS1_25CollectiveMainloopFwdSm90ILi2EN4cute5tupleIJNS5_1CILi1EEES8_S8_EEENS6_IJNS7_ILi128EEESA_NS7_ILi192EEEEEELi128ENS_12float_e4m3_tEfNS_4arch4Sm90ELb0ELb1ELb1ELb1ELb0ELb0ELb0ELb1ELb1ELb1ELb0ELb0EEENS1_21CollectiveEpilogueFwdINS6_IJSA_SA_SA_EEES9_NS_10bfloat16_tESF_Li256ELb1ELb1ELb0ELb1EEENS1_36VarlenDynamicPersistentTileSchedulerILi128ELi128ELi256ELi128ELb0ELb1ELb1ELb1ELb0ELb1EEEEEEEEEvNT_6ParamsE --------------------------
	.section	.text._ZN7cutlass13device_kernelIN5flash11enable_sm90INS1_16FlashAttnFwdSm90INS1_25CollectiveMainloopFwdSm90ILi2EN4cute5tupleIJNS5_1CILi1EEES8_S8_EEENS6_IJNS7_ILi128EEESA_NS7_ILi192EEEEEELi128ENS_12float_e4m3_tEfNS_4arch4Sm90ELb0ELb1ELb1ELb1ELb0ELb0ELb0ELb1ELb1ELb1ELb0ELb0EEENS1_21CollectiveEpilogueFwdINS6_IJSA_SA_SA_EEES9_NS_10bfloat16_tESF_Li256ELb1ELb1ELb0ELb1EEENS1_36VarlenDynamicPersistentTileSchedulerILi128ELi128ELi256ELi128ELb0ELb1ELb1ELb1ELb0ELb1EEEEEEEEEvNT_6ParamsE,"ax",@progbits
	.align	128
.text._ZN7cutlass13device_kernelIN5flash11enable_sm90INS1_16FlashAttnFwdSm90INS1_25CollectiveMainloopFwdSm90ILi2EN4cute5tupleIJNS5_1CILi1EEES8_S8_EEENS6_IJNS7_ILi128EEESA_NS7_ILi192EEEEEELi128ENS_12float_e4m3_tEfNS_4arch4Sm90ELb0ELb1ELb1ELb1ELb0ELb0ELb0ELb1ELb1ELb1ELb0ELb0EEENS1_21CollectiveEpilogueFwdINS6_IJSA_SA_SA_EEES9_NS_10bfloat16_tESF_Li256ELb1ELb1ELb0ELb1EEENS1_36VarlenDynamicPersistentTileSchedulerILi128ELi128ELi256ELi128ELb0ELb1ELb1ELb1ELb0ELb1EEEEEEEEEvNT_6ParamsE:
        .type           _ZN7cutlass13device_kernelIN5flash11enable_sm90INS1_16FlashAttnFwdSm90INS1_25CollectiveMainloopFwdSm90ILi2EN4cute5tupleIJNS5_1CILi1EEES8_S8_EEENS6_IJNS7_ILi128EEESA_NS7_ILi192EEEEEELi128ENS_12float_e4m3_tEfNS_4arch4Sm90ELb0ELb1ELb1ELb1ELb0ELb0ELb0ELb1ELb1ELb1ELb0ELb0EEENS1_21CollectiveEpilogueFwdINS6_IJSA_SA_SA_EEES9_NS_10bfloat16_tESF_Li256ELb1ELb1ELb0ELb1EEENS1_36VarlenDynamicPersistentTileSchedulerILi128ELi128ELi256ELi128ELb0ELb1ELb1ELb1ELb0ELb1EEEEEEEEEvNT_6ParamsE,@function
        .size           _ZN7cutlass13device_kernelIN5flash11enable_sm90INS1_16FlashAttnFwdSm90INS1_25CollectiveMainloopFwdSm90ILi2EN4cute5tupleIJNS5_1CILi1EEES8_S8_EEENS6_IJNS7_ILi128EEESA_NS7_ILi192EEEEEELi128ENS_12float_e4m3_tEfNS_4arch4Sm90ELb0ELb1ELb1ELb1ELb0ELb0ELb0ELb1ELb1ELb1ELb0ELb0EEENS1_21CollectiveEpilogueFwdINS6_IJSA_SA_SA_EEES9_NS_10bfloat16_tESF_Li256ELb1ELb1ELb0ELb1EEENS1_36VarlenDynamicPersistentTileSchedulerILi128ELi128ELi256ELi128ELb0ELb1ELb1ELb1ELb0ELb1EEEEEEEEEvNT_6ParamsE,(.L_x_15 - _ZN7cutlass13device_kernelIN5flash11enable_sm90INS1_16FlashAttnFwdSm90INS1_25CollectiveMainloopFwdSm90ILi2EN4cute5tupleIJNS5_1CILi1EEES8_S8_EEENS6_IJNS7_ILi128EEESA_NS7_ILi192EEEEEELi128ENS_12float_e4m3_tEfNS_4arch4Sm90ELb0ELb1ELb1ELb1ELb0ELb0ELb0ELb1ELb1ELb1ELb0ELb0EEENS1_21CollectiveEpilogueFwdINS6_IJSA_SA_SA_EEES9_NS_10bfloat16_tESF_Li256ELb1ELb1ELb0ELb1EEENS1_36VarlenDynamicPersistentTileSchedulerILi128ELi128ELi256ELi128ELb0ELb1ELb1ELb1ELb0ELb1EEEEEEEEEvNT_6ParamsE)
        .other          _ZN7cutlass13device_kernelIN5flash11enable_sm90INS1_16FlashAttnFwdSm90INS1_25CollectiveMainloopFwdSm90ILi2EN4cute5tupleIJNS5_1CILi1EEES8_S8_EEENS6_IJNS7_ILi128EEESA_NS7_ILi192EEEEEELi128ENS_12float_e4m3_tEfNS_4arch4Sm90ELb0ELb1ELb1ELb1ELb0ELb0ELb0ELb1ELb1ELb1ELb0ELb0EEENS1_21CollectiveEpilogueFwdINS6_IJSA_SA_SA_EEES9_NS_10bfloat16_tESF_Li256ELb1ELb1ELb0ELb1EEENS1_36VarlenDynamicPersistentTileSchedulerILi128ELi128ELi256ELi128ELb0ELb1ELb1ELb1ELb0ELb1EEEEEEEEEvNT_6ParamsE,@"STO_CUDA_ENTRY STV_DEFAULT"
_ZN7cutlass13device_kernelIN5flash11enable_sm90INS1_16FlashAttnFwdSm90INS1_25CollectiveMainloopFwdSm90ILi2EN4cute5tupleIJNS5_1CILi1EEES8_S8_EEENS6_IJNS7_ILi128EEESA_NS7_ILi192EEEEEELi128ENS_12float_e4m3_tEfNS_4arch4Sm90ELb0ELb1ELb1ELb1ELb0ELb0ELb0ELb1ELb1ELb1ELb0ELb0EEENS1_21CollectiveEpilogueFwdINS6_IJSA_SA_SA_EEES9_NS_10bfloat16_tESF_Li256ELb1ELb1ELb0ELb1EEENS1_36VarlenDynamicPersistentTileSchedulerILi128ELi128ELi256ELi128ELb0ELb1ELb1ELb1ELb0ELb1EEEEEEEEEvNT_6ParamsE:
[----:B------:R-:W-:Y:S01]  /*0000*/  LDC R1, c[0x0][0x37c] ;  /* 0x0000df00ff017b82 */ /* 0x000fe20000000800 */
[----:B------:R-:W-:Y:S05]  /*0010*/  EXIT ;  /* 0x000000000000794d */ /* 0x000fea0003800000 */
.L_x_5:
        /* <DEDUP_REMOVED lines=14> */
.L_x_15:


//--------------------- .text._ZN7cutlass13device_kernelIN5flash11enable_sm90INS1_16FlashAttnFwdSm90INS1_25CollectiveMainloopFwdSm90ILi2EN4cute5tupleIJNS5_1CILi1EEES8_S8_EEENS6_IJNS7_ILi128EEESA_NS7_ILi192EEEEEELi128ENS_12float_e4m3_tEfNS_4arch4Sm90ELb0ELb1ELb1ELb1ELb0ELb1ELb0ELb1ELb1ELb1ELb0ELb0EEENS1_21CollectiveEpilogueFwdINS6_IJSA_SA_SA_EEES9_NS_10bfloat16_tESF_Li256ELb1ELb1ELb0ELb1EEENS1_36VarlenDynamicPersistentTileSchedulerILi128ELi128ELi256ELi128ELb0ELb1ELb1ELb1ELb0ELb1EEEEEEEEEvNT_6ParamsE --------------------------
	.section	.text._ZN7cutlass13device_kernelIN5flash11enable_sm90INS1_16FlashAttnFwdSm90INS1_25CollectiveMainloopFwdSm90ILi2EN4cute5tupleIJNS5_1CILi1EEES8_S8_EEENS6_IJNS7_ILi128EEESA_NS7_ILi192EEEEEELi128ENS_12float_e4m3_tEfNS_4arch4Sm90ELb0ELb1ELb1ELb1ELb0ELb1ELb0ELb1ELb1ELb1ELb0ELb0EEENS1_21CollectiveEpilogueFwdINS6_IJSA_SA_SA_EEES9_NS_10bfloat16_tESF_Li256ELb1ELb1ELb0ELb1EEENS1_36VarlenDynamicPersistentTileSchedulerILi128ELi128ELi256ELi128ELb0ELb1ELb1ELb1ELb0ELb1EEEEEEEEEvNT_6ParamsE,"ax",@progbits
	.align	128
.text._ZN7cutlass13device_kernelIN5flash11enable_sm90INS1_16FlashAttnFwdSm90INS1_25CollectiveMainloopFwdSm90ILi2EN4cute5tupleIJNS5_1CILi1EEES8_S8_EEENS6_IJNS7_ILi128EEESA_NS7_ILi192EEEEEELi128ENS_12float_e4m3_tEfNS_4arch4Sm90ELb0ELb1ELb1ELb1ELb0ELb1ELb0ELb1ELb1ELb1ELb0ELb0EEENS1_21CollectiveEpilogueFwdINS6_IJSA_SA_SA_EEES9_NS_10bfloat16_tESF_Li256ELb1ELb1ELb0ELb1EEENS1_36VarlenDynamicPersistentTileSchedulerILi128ELi128ELi256ELi128ELb0ELb1ELb1ELb1ELb0ELb1EEEEEEEEEvNT_6ParamsE:
        .type           _ZN7cutlass13device_kernelIN5flash11enable_sm90INS1_16FlashAttnFwdSm90INS1_25CollectiveMainloopFwdSm90ILi2EN4cute5tupleIJNS5_1CILi1EEES8_S8_EEENS6_IJNS7_ILi128EEESA_NS7_ILi192EEEEEELi128ENS_12float_e4m3_tEfNS_4arch4Sm90ELb0ELb1ELb1ELb1ELb0ELb1ELb0ELb1ELb1ELb1ELb0ELb0EEENS1_21CollectiveEpilogueFwdINS6_IJSA_SA_SA_EEES9_NS_10bfloat16_tESF_Li256ELb1ELb1ELb0ELb1EEENS1_36VarlenDynamicPersistentTileSchedulerILi128ELi128ELi256ELi128ELb0ELb1ELb1ELb1ELb0ELb1EEEEEEEEEvNT_6ParamsE,@function
        .size           _ZN7cutlass13device_kernelIN5flash11enable_sm90INS1_16FlashAttnFwdSm90INS1_25CollectiveMainloopFwdSm90ILi2EN4cute5tupleIJNS5_1CILi1EEES8_S8_EEENS6_IJNS7_ILi128EEESA_NS7_ILi192EEEEEELi128ENS_12float_e4m3_tEfNS_4arch4Sm90ELb0ELb1ELb1ELb1ELb0ELb1ELb0ELb1ELb1ELb1ELb0ELb0EEENS1_21CollectiveEpilogueFwdINS6_IJSA_SA_SA_EEES9_NS_10bfloat16_tESF_Li256ELb1ELb1ELb0ELb1EEENS1_36VarlenDynamicPersistentTileSchedulerILi128ELi128ELi256ELi128ELb0ELb1ELb1ELb1ELb0ELb1EEEEEEEEEvNT_6ParamsE,(.L_x_16 - _ZN7cutlass13device_kernelIN5flash11enable_sm90INS1_16FlashAttnFwdSm90INS1_25CollectiveMainloopFwdSm90ILi2EN4cute5tupleIJNS5_1CILi1EEES8_S8_EEENS6_IJNS7_ILi128EEESA_NS7_ILi192EEEEEELi128ENS_12float_e4m3_tEfNS_4arch4Sm90ELb0ELb1ELb1ELb1ELb0ELb1ELb0ELb1ELb1ELb1ELb0ELb0EEENS1_21CollectiveEpilogueFwdINS6_IJSA_SA_SA_EEES9_NS_10bfloat16_tESF_Li256ELb1ELb1ELb0ELb1EEENS1_36VarlenDynamicPersistentTileSchedulerILi128ELi128ELi256ELi128ELb0ELb1ELb1ELb1ELb0ELb1EEEEEEEEEvNT_6ParamsE)
        .other          _ZN7cutlass13device_kernelIN5flash11enable_sm90INS1_16FlashAttnFwdSm90INS1_25CollectiveMainloopFwdSm90ILi2EN4cute5tupleIJNS5_1CILi1EEES8_S8_EEENS6_IJNS7_ILi128EEESA_NS7_ILi192EEEEEELi128ENS_12float_e4m3_tEfNS_4arch4Sm90ELb0ELb1ELb1ELb1ELb0ELb1ELb0ELb1ELb1ELb1ELb0ELb0EEENS1_21CollectiveEpilogueFwdINS6_IJSA_SA_SA_EEES9_NS_10bfloat16_tESF_Li256ELb1ELb1ELb0ELb1EEENS1_36VarlenDynamicPersistentTileSchedulerILi128ELi128ELi256ELi128ELb0ELb1ELb1ELb1ELb0ELb1EEEEEEEEEvNT_6ParamsE,@"STO_CUDA_ENTRY STV_DEFAULT"
_ZN7cutlass13device_kernelIN5flash11enable_sm90INS1_16FlashAttnFwdSm90INS1_25CollectiveMainloopFwdSm90ILi2EN4cute5tupleIJNS5_1CILi1EEES8_S8_EEENS6_IJNS7_ILi128EEESA_NS7_ILi192EEEEEELi128ENS_12float_e4m3_tEfNS_4arch4Sm90ELb0ELb1ELb1ELb1ELb0ELb1ELb0ELb1ELb1ELb1ELb0ELb0EEENS1_21CollectiveEpilogueFwdINS6_IJSA_SA_SA_EEES9_NS_10bfloat16_tESF_Li256ELb1ELb1ELb0ELb1EEENS1_36VarlenDynamicPersistentTileSchedulerILi128ELi128ELi256ELi128ELb0ELb1ELb1ELb1ELb0ELb1EEEEEEEEEvNT_6ParamsE:
[----:B------:R-:W-:Y:S01]  /*0000*/  LDC R1, c[0x0][0x37c] ;  /* 0x0000df00ff017b82 */ /* 0x000fe20000000800 */
[----:B------:R-:W-:Y:S05]  /*0010*/  EXIT ;  /* 0x000000000000794d */ /* 0x000fea0003800000 */
.L_x_6:
        /* <DEDUP_REMOVED lines=14> */
.L_x_16:


//--------------------- .text._ZN7cutlass13device_kernelIN5flash11enable_sm90INS1_16FlashAttnFwdSm90INS1_25CollectiveMainloopFwdSm90ILi2EN4cute5tupleIJNS5_1CILi1EEES8_S8_EEENS6_IJNS7_ILi128EEENS7_ILi160EEENS7_ILi192EEEEEELi128ENS_12float_e4m3_tEfNS_4arch4Sm90ELb1ELb0ELb1ELb0ELb0ELb0ELb0ELb1ELb1ELb1ELb0ELb0EEENS1_21CollectiveEpilogueFwdINS6_IJSA_SA_SB_EEES9_NS_10bfloat16_tESG_Li256ELb0ELb1ELb0ELb1EEENS1_30DynamicPersistentTileSchedulerILi256ELi128ELb0ELb1ELb1EEEEEEEEEvNT_6ParamsE --------------------------
	.section	.text._ZN7cutlass13device_kernelIN5flash11enable_sm90INS1_16FlashAttnFwdSm90INS1_25CollectiveMainloopFwdSm90ILi2EN4cute5tupleIJNS5_1CILi1EEES8_S8_EEENS6_IJNS7_ILi128EEENS7_ILi160EEENS7_ILi192EEEEEELi128ENS_12float_e4m3_tEfNS_4arch4Sm90ELb1ELb0ELb1ELb0ELb0ELb0ELb0ELb1ELb1ELb1ELb0ELb0EEENS1_21CollectiveEpilogueFwdINS6_IJSA_SA_SB_EEES9_NS_10bfloat16_tESG_Li256ELb0ELb1ELb0ELb1EEENS1_30DynamicPersistentTileSchedulerILi256ELi128ELb0ELb1ELb1EEEEEEEEEvNT_6ParamsE,"ax",@progbits
	.align	128
.text._ZN7cutlass13device_kernelIN5flash11enable_sm90INS1_16FlashAttnFwdSm90INS1_25CollectiveMainloopFwdSm90ILi2EN4cute5tupleIJNS5_1CILi1EEES8_S8_EEENS6_IJNS7_ILi128EEENS7_ILi160EEENS7_ILi192EEEEEELi128ENS_12float_e4m3_tEfNS_4arch4Sm90ELb1ELb0ELb1ELb0ELb0ELb0ELb0ELb1ELb1ELb1ELb0ELb0EEENS1_21CollectiveEpilogueFwdINS6_IJSA_SA_SB_EEES9_NS_10bfloat16_tESG_Li256ELb0ELb1ELb0ELb1EEENS1_30DynamicPersistentTileSchedulerILi256ELi128ELb0ELb1ELb1EEEEEEEEEvNT_6ParamsE:
        .type           _ZN7cutlass13device_kernelIN5flash11enable_sm90INS1_16FlashAttnFwdSm90INS1_25CollectiveMainloopFwdSm90ILi2EN4cute5tupleIJNS5_1CILi1EEES8_S8_EEENS6_IJNS7_ILi128EEENS7_ILi160EEENS7_ILi192EEEEEELi128ENS_12float_e4m3_tEfNS_4arch4Sm90ELb1ELb0ELb1ELb0ELb0ELb0ELb0ELb1ELb1ELb1ELb0ELb0EEENS1_21CollectiveEpilogueFwdINS6_IJSA_SA_SB_EEES9_NS_10bfloat16_tESG_Li256ELb0ELb1ELb0ELb1EEENS1_30DynamicPersistentTileSchedulerILi256ELi128ELb0ELb1ELb1EEEEEEEEEvNT_6ParamsE,@function
        .size           _ZN7cutlass13device_kernelIN5flash11enable_sm90INS1_16FlashAttnFwdSm90INS1_25CollectiveMainloopFwdSm90ILi2EN4cute5tupleIJNS5_1CILi1EEES8_S8_EEENS6_IJNS7_ILi128EEENS7_ILi160EEENS7_ILi192EEEEEELi128ENS_12float_e4m3_tEfNS_4arch4Sm90ELb1ELb0ELb1ELb0ELb0ELb0ELb0ELb1ELb1ELb1ELb0ELb0EEENS1_21CollectiveEpilogueFwdINS6_IJSA_SA_SB_EEES9_NS_10bfloat16_tESG_Li256ELb0ELb1ELb0ELb1EEENS1_30DynamicPersistentTileSchedulerILi256ELi128ELb0ELb1ELb1EEEEEEEEEvNT_6ParamsE,(.L_x_17 - _ZN7cutlass13device_kernelIN5flash11enable_sm90INS1_16FlashAttnFwdSm90INS1_25CollectiveMainloopFwdSm90ILi2EN4cute5tupleIJNS5_1CILi1EEES8_S8_EEENS6_IJNS7_ILi128EEENS7_ILi160EEENS7_ILi192EEEEEELi128ENS_12float_e4m3_tEfNS_4arch4Sm90ELb1ELb0ELb1ELb0ELb0ELb0ELb0ELb1ELb1ELb1ELb0ELb0EEENS1_21CollectiveEpilogueFwdINS6_IJSA_SA_SB_EEES9_NS_10bfloat16_tESG_Li256ELb0ELb1ELb0ELb1EEENS1_30DynamicPersistentTileSchedulerILi256ELi128ELb0ELb1ELb1EEEEEEEEEvNT_6ParamsE)
        .other          _ZN7cutlass13device_kernelIN5flash11enable_sm90INS1_16FlashAttnFwdSm90INS1_25CollectiveMainloopFwdSm90ILi2EN4cute5tupleIJNS5_1CILi1EEES8_S8_EEENS6_IJNS7_ILi128EEENS7_ILi160EEENS7_ILi192EEEEEELi128ENS_12float_e4m3_tEfNS_4arch4Sm90ELb1ELb0ELb1ELb0ELb0ELb0ELb0ELb1ELb1ELb1ELb0ELb0EEENS1_21CollectiveEpilogueFwdINS6_IJSA_SA_SB_EEES9_NS_10bfloat16_tESG_Li256ELb0ELb1ELb0ELb1EEENS1_30DynamicPersistentTileSchedulerILi256ELi128ELb0ELb1ELb1EEEEEEEEEvNT_6ParamsE,@"STO_CUDA_ENTRY STV_DEFAULT"
_ZN7cutlass13device_kernelIN5flash11enable_sm90INS1_16FlashAttnFwdSm90INS1_25CollectiveMainloopFwdSm90ILi2EN4cute5tupleIJNS5_1CILi1EEES8_S8_EEENS6_IJNS7_ILi128EEENS7_ILi160EEENS7_ILi192EEEEEELi128ENS_12float_e4m3_tEfNS_4arch4Sm90ELb1ELb0ELb1ELb0ELb0ELb0ELb0ELb1ELb1ELb1ELb0ELb0EEENS1_21CollectiveEpilogueFwdINS6_IJSA_SA_SB_EEES9_NS_10bfloat16_tESG_Li256ELb0ELb1ELb0ELb1EEENS1_30DynamicPersistentTileSchedulerILi256ELi128ELb0ELb1ELb1EEEEEEEEEvNT_6ParamsE:
[----:B------:R-:W-:Y:S01]  /*0000*/  LDC R1, c[0x0][0x37c] ;  /* 0x0000df00ff017b82 */ /* 0x000fe20000000800 */
[----:B------:R-:W-:Y:S05]  /*0010*/  EXIT ;  /* 0x000000000000794d */ /* 0x000fea0003800000 */
.L_x_7:
        /* <DEDUP_REMOVED lines=14> */
.L_x_17:


//--------------------- .text._ZN7cutlass13device_kernelIN5flash11enable_sm90INS1_16FlashAttnFwdSm90INS1_25CollectiveMainloopFwdSm90ILi2EN4cute5tupleIJNS5_1CILi1EEES8_S8_EEENS6_IJNS7_ILi128EEENS7_ILi160EEENS7_ILi192EEEEEELi128ENS_12float_e4m3_tEfNS_4arch4Sm90ELb1ELb0ELb1ELb1ELb0ELb0ELb0ELb1ELb1ELb1ELb0ELb0EEENS1_21CollectiveEpilogueFwdINS6_IJSA_SA_SB_EEES9_NS_10bfloat16_tESG_Li256ELb1ELb1ELb0ELb1EEENS1_36VarlenDynamicPersistentTileSchedulerILi128ELi160ELi256ELi128ELb0ELb1ELb1ELb1ELb1ELb1EEEEEEEEEvNT_6ParamsE --------------------------
	.section	.text._ZN7cutlass13device_kernelIN5flash11enable_sm90INS1_16FlashAttnFwdSm90INS1_25CollectiveMainloopFwdSm90ILi2EN4cute5tupleIJNS5_1CILi1EEES8_S8_EEENS6_IJNS7_ILi128EEENS7_ILi160EEENS7_ILi192EEEEEELi128ENS_12float_e4m3_tEfNS_4arch4Sm90ELb1ELb0ELb1ELb1ELb0ELb0ELb0ELb1ELb1ELb1ELb0ELb0EEENS1_21CollectiveEpilogueFwdINS6_IJSA_SA_SB_EEES9_NS_10bfloat16_tESG_Li256ELb1ELb1ELb0ELb1EEENS1_36VarlenDynamicPersistentTileSchedulerILi128ELi160ELi256ELi128ELb0ELb1ELb1ELb1ELb1ELb1EEEEEEEEEvNT_6ParamsE,"ax",@progbits
	.align	128
.text._ZN7cutlass13device_kernelIN5flash11enable_sm90INS1_16FlashAttnFwdSm90INS1_25CollectiveMainloopFwdSm90ILi2EN4cute5tupleIJNS5_1CILi1EEES8_S8_EEENS6_IJNS7_ILi128EEENS7_ILi160EEENS7_ILi192EEEEEELi128ENS_12float_e4m3_tEfNS_4arch4Sm90ELb1ELb0ELb1ELb1ELb0ELb0ELb0ELb1ELb1ELb1ELb0ELb0EEENS1_21CollectiveEpilogueFwdINS6_IJSA_SA_SB_EEES9_NS_10bfloat16_tESG_Li256ELb1ELb1ELb0ELb1EEENS1_36VarlenDynamicPersistentTileSchedulerILi128ELi160ELi256ELi128ELb0ELb1ELb1ELb1ELb1ELb1EEEEEEEEEvNT_6ParamsE:
        .type           _ZN7cutlass13device_kernelIN5flash11enable_sm90INS1_16FlashAttnFwdSm90INS1_25CollectiveMainloopFwdSm90ILi2EN4cute5tupleIJNS5_1CILi1EEES8_S8_EEENS6_IJNS7_ILi128EEENS7_ILi160EEENS7_ILi192EEEEEELi128ENS_12float_e4m3_tEfNS_4arch4Sm90ELb1ELb0ELb1ELb1ELb0ELb0ELb0ELb1ELb1ELb1ELb0ELb0EEENS1_21CollectiveEpilogueFwdINS6_IJSA_SA_SB_EEES9_NS_10bfloat16_tESG_Li256ELb1ELb1ELb0ELb1EEENS1_36VarlenDynamicPersistentTileSchedulerILi128ELi160ELi256ELi128ELb0ELb1ELb1ELb1ELb1ELb1EEEEEEEEEvNT_6ParamsE,@function
        .size           _ZN7cutlass13device_kernelIN5flash11enable_sm90INS1_16FlashAttnFwdSm90INS1_25CollectiveMainloopFwdSm90ILi2EN4cute5tupleIJNS5_1CILi1EEES8_S8_EEENS6_IJNS7_ILi128EEENS7_ILi160EEENS7_ILi192EEEEEELi128ENS_12float_e4m3_tEfNS_4arch4Sm90ELb1ELb0ELb1ELb1ELb0ELb0ELb0ELb1ELb1ELb1ELb0ELb0EEENS1_21CollectiveEpilogueFwdINS6_IJSA_SA_SB_EEES9_NS_10bfloat16_tESG_Li256ELb1ELb1ELb0ELb1EEENS1_36VarlenDynamicPersistentTileSchedulerILi128ELi160ELi256ELi128ELb0ELb1ELb1ELb1ELb1ELb1EEEEEEEEEvNT_6ParamsE,(.L_x_18 - _ZN7cutlass13device_kernelIN5flash11enable_sm90INS1_16FlashAttnFwdSm90INS1_25CollectiveMainloopFwdSm90ILi2EN4cute5tupleIJNS5_1CILi1EEES8_S8_EEENS6_IJNS7_ILi128EEENS7_ILi160EEENS7_ILi192EEEEEELi128ENS_12float_e4m3_tEfNS_4arch4Sm90ELb1ELb0ELb1ELb1ELb0ELb0ELb0ELb1ELb1ELb1ELb0ELb0EEENS1_21CollectiveEpilogueFwdINS6_IJSA_SA_SB_EEES9_NS_10bfloat16_tESG_Li256ELb1ELb1ELb0ELb1EEENS1_36VarlenDynamicPersistentTileSchedulerILi128ELi160ELi256ELi128ELb0ELb1ELb1ELb1ELb1ELb1EEEEEEEEEvNT_6ParamsE)
        .other          _ZN7cutlass13device_kernelIN5flash11enable_sm90INS1_16FlashAttnFwdSm90INS1_25CollectiveMainloopFwdSm90ILi2EN4cute5tupleIJNS5_1CILi1EEES8_S8_EEENS6_IJNS7_ILi128EEENS7_ILi160EEENS7_ILi192EEEEEELi128ENS_12float_e4m3_tEfNS_4arch4Sm90ELb1ELb0ELb1ELb1ELb0ELb0ELb0ELb1ELb1ELb1ELb0ELb0EEENS1_21CollectiveEpilogueFwdINS6_IJSA_SA_SB_EEES9_NS_10bfloat16_tESG_Li256ELb1ELb1ELb0ELb1EEENS1_36VarlenDynamicPersistentTileSchedulerILi128ELi160ELi256ELi128ELb0ELb1ELb1ELb1ELb1ELb1EEEEEEEEEvNT_6ParamsE,@"STO_CUDA_ENTRY STV_DEFAULT"
_ZN7cutlass13device_kernelIN5flash11enable_sm90INS1_16FlashAttnFwdSm90INS1_25CollectiveMainloopFwdSm90ILi2EN4cute5tupleIJNS5_1CILi1EEES8_S8_EEENS6_IJNS7_ILi128EEENS7_ILi160EEENS7_ILi192EEEEEELi128ENS_12float_e4m3_tEfNS_4arch4Sm90ELb1ELb0ELb1ELb1ELb0ELb0ELb0ELb1ELb1ELb1ELb0ELb0EEENS1_21CollectiveEpilogueFwdINS6_IJSA_SA_SB_EEES9_NS_10bfloat16_tESG_Li256ELb1ELb1ELb0ELb1EEENS1_36VarlenDynamicPersistentTileSchedulerILi128ELi160ELi256ELi128ELb0ELb1ELb1ELb1ELb1ELb1EEEEEEEEEvNT_6ParamsE:
[----:B------:R-:W-:Y:S01]  /*0000*/  LDC R1, c[0x0][0x37c] ;  /* 0x0000df00ff017b82 */ /* 0x000fe20000000800 */
[----:B------:R-:W-:Y:S05]  /*0010*/  EXIT ;  /* 0x000000000000794d */ /* 0x000fea0003800000 */
.L_x_8:
        /* <DEDUP_REMOVED lines=14> */
.L_x_18:


//--------------------- .text._ZN7cutlass13device_kernelIN5flash11enable_sm90INS1_16FlashAttnFwdSm90INS1_25CollectiveMainloopFwdSm90ILi2EN4cute5tupleIJNS5_1CILi1EEES8_S8_EEENS6_IJNS7_ILi128EEENS7_ILi160EEENS7_ILi192EEEEEELi128ENS_12float_e4m3_tEfNS_4arch4Sm90ELb1ELb0ELb1ELb1ELb0ELb1ELb0ELb1ELb1ELb1ELb0ELb0EEENS1_21CollectiveEpilogueFwdINS6_IJSA_SA_SB_EEES9_NS_10bfloat16_tESG_Li256ELb1ELb1ELb0ELb1EEENS1_36VarlenDynamicPersistentTileSchedulerILi128ELi160ELi256ELi128ELb0ELb1ELb1ELb1ELb1ELb1EEEEEEEEEvNT_6ParamsE --------------------------
	.section	.text._ZN7cutlass13device_kernelIN5flash11enable_sm90INS1_16FlashAttnFwdSm90INS1_25CollectiveMainloopFwdSm90ILi2EN4cute5tupleIJNS5_1CILi1EEES8_S8_EEENS6_IJNS7_ILi128EEENS7_ILi160EEENS7_ILi192EEEEEELi128ENS_12float_e4m3_tEfNS_4arch4Sm90ELb1ELb0ELb1ELb1ELb0ELb1ELb0ELb1ELb1ELb1ELb0ELb0EEENS1_21CollectiveEpilogueFwdINS6_IJSA_SA_SB_EEES9_NS_10bfloat16_tESG_Li256ELb1ELb1ELb0ELb1EEENS1_36VarlenDynamicPersistentTileSchedulerILi128ELi160ELi256ELi128ELb0ELb1ELb1ELb1ELb1ELb1EEEEEEEEEvNT_6ParamsE,"ax",@progbits
	.align	128
.text._ZN7cutlass13device_kernelIN5flash11enable_sm90INS1_16FlashAttnFwdSm90INS1_25CollectiveMainloopFwdSm90ILi2EN4cute5tupleIJNS5_1CILi1EEES8_S8_EEENS6_IJNS7_ILi128EEENS7_ILi160EEENS7_ILi192EEEEEELi128ENS_12float_e4m3_tEfNS_4arch4Sm90ELb1ELb0ELb1ELb1ELb0ELb1ELb0ELb1ELb1ELb1ELb0ELb0EEENS1_21CollectiveEpilogueFwdINS6_IJSA_SA_SB_EEES9_NS_10bfloat16_tESG_Li256ELb1ELb1ELb0ELb1EEENS1_36VarlenDynamicPersistentTileSchedulerILi128ELi160ELi256ELi128ELb0ELb1ELb1ELb1ELb1ELb1EEEEEEEEEvNT_6ParamsE:
        .type           _ZN7cutlass13device_kernelIN5flash11enable_sm90INS1_16FlashAttnFwdSm90INS1_25CollectiveMainloopFwdSm90ILi2EN4cute5tupleIJNS5_1CILi1EEES8_S8_EEENS6_IJNS7_ILi128EEENS7_ILi160EEENS7_ILi192EEEEEELi128ENS_12float_e4m3_tEfNS_4arch4Sm90ELb1ELb0ELb1ELb1ELb0ELb1ELb0ELb1ELb1ELb1ELb0ELb0EEENS1_21CollectiveEpilogueFwdINS6_IJSA_SA_SB_EEES9_NS_10bfloat16_tESG_Li256ELb1ELb1ELb0ELb1EEENS1_36VarlenDynamicPersistentTileSchedulerILi128ELi160ELi256ELi128ELb0ELb1ELb1ELb1ELb1ELb1EEEEEEEEEvNT_6ParamsE,@function
        .size           _ZN7cutlass13device_kernelIN5flash11enable_sm90INS1_16FlashAttnFwdSm90INS1_25CollectiveMainloopFwdSm90ILi2EN4cute5tupleIJNS5_1CILi1EEES8_S8_EEENS6_IJNS7_ILi128EEENS7_ILi160EEENS7_ILi192EEEEEELi128ENS_12float_e4m3_tEfNS_4arch4Sm90ELb1ELb0ELb1ELb1ELb0ELb1ELb0ELb1ELb1ELb1ELb0ELb0EEENS1_21CollectiveEpilogueFwdINS6_IJSA_SA_SB_EEES9_NS_10bfloat16_tESG_Li256ELb1ELb1ELb0ELb1EEENS1_36VarlenDynamicPersistentTileSchedulerILi128ELi160ELi256ELi128ELb0ELb1ELb1ELb1ELb1ELb1EEEEEEEEEvNT_6ParamsE,(.L_x_19 - _ZN7cutlass13device_kernelIN5flash11enable_sm90INS1_16FlashAttnFwdSm90INS1_25CollectiveMainloopFwdSm90ILi2EN4cute5tupleIJNS5_1CILi1EEES8_S8_EEENS6_IJNS7_ILi128EEENS7_ILi160EEENS7_ILi192EEEEEELi128ENS_12float_e4m3_tEfNS_4arch4Sm90ELb1ELb0ELb1ELb1ELb0ELb1ELb0ELb1ELb1ELb1ELb0ELb0EEENS1_21CollectiveEpilogueFwdINS6_IJSA_SA_SB_EEES9_NS_10bfloat16_tESG_Li256ELb1ELb1ELb0ELb1EEENS1_36VarlenDynamicPersistentTileSchedulerILi128ELi160ELi256ELi128ELb0ELb1ELb1ELb1ELb1ELb1EEEEEEEEEvNT_6ParamsE)
        .other          _ZN7cutlass13device_kernelIN5flash11enable_sm90INS1_16FlashAttnFwdSm90INS1_25CollectiveMainloopFwdSm90ILi2EN4cute5tupleIJNS5_1CILi1EEES8_S8_EEENS6_IJNS7_ILi128EEENS7_ILi160EEENS7_ILi192EEEEEELi128ENS_12float_e4m3_tEfNS_4arch4Sm90ELb1ELb0ELb1ELb1ELb0ELb1ELb0ELb1ELb1ELb1ELb0ELb0EEENS1_21CollectiveEpilogueFwdINS6_IJSA_SA_SB_EEES9_NS_10bfloat16_tESG_Li256ELb1ELb1ELb0ELb1EEENS1_36VarlenDynamicPersistentTileSchedulerILi128ELi160ELi256ELi128ELb0ELb1ELb1ELb1ELb1ELb1EEEEEEEEEvNT_6ParamsE,@"STO_CUDA_ENTRY STV_DEFAULT"
_ZN7cutlass13device_kernelIN5flash11enable_sm90INS1_16FlashAttnFwdSm90INS1_25CollectiveMainloopFwdSm90ILi2EN4cute5tupleIJNS5_1CILi1EEES8_S8_EEENS6_IJNS7_ILi128EEENS7_ILi160EEENS7_ILi192EEEEEELi128ENS_12float_e4m3_tEfNS_4arch4Sm90ELb1ELb0ELb1ELb1ELb0ELb1ELb0ELb1ELb1ELb1ELb0ELb0EEENS1_21CollectiveEpilogueFwdINS6_IJSA_SA_SB_EEES9_NS_10bfloat16_tESG_Li256ELb1ELb1ELb0ELb1EEENS1_36VarlenDynamicPersistentTileSchedulerILi128ELi160ELi256ELi128ELb0ELb1ELb1ELb1ELb1ELb1EEEEEEEEEvNT_6ParamsE:
[----:B------:R-:W-:Y:S01]  /*0000*/  LDC R1, c[0x0][0x37c] ;  /* 0x0000df00ff017b82 */ /* 0x000fe20000000800 */
[----:B------:R-:W-:Y:S05]  /*0010*/  EXIT ;  /* 0x000000000000794d */ /* 0x000fea0003800000 */
.L_x_9:
        /* <DEDUP_REMOVED lines=14> */
.L_x_19:


//--------------------- .nv.shared.reserved.0     --------------------------
	.section	.nv.shared.reserved.0,"aw",@nobits
	.weak		__nv_reservedSMEM_offset_0_alias
	.size		__nv_reservedSMEM_offset_0_alias, 0, 64
	.other		__nv_reservedSMEM_offset_0_alias,@"STO_CUDA_RESERVED_SHARED STV_DEFAULT"
__nv_reservedSMEM_offset_0_alias:
	.zero		0
	.zero		64


//--------------------- .nv.global                --------------------------
	.section	.nv.global,"aw",@nobits
.nv.global:
	.type		_ZN83_INTERNAL_0df50879_47_flash_fwd_hdimdiff_e4m3_softcap_packgqa_sm90_cu_744032ad_36924cute1_E,@object
	.size		_ZN83_INTERNAL_0df50879_47_flash_fwd_hdimdiff_e4m3_softcap_packgqa_sm90_cu_744032ad_36924cute1_E,(_ZN83_INTERNAL_0df50879_47_flash_fwd_hdimdiff_e4m3_softcap_packgqa_sm90_cu_744032ad_36924cuda3std3__45__cpo6cbeginE - _ZN83_INTERNAL_0df50879_47_flash_fwd_hdimdiff_e4m3_softcap_packgqa_sm90_cu_744032ad_36924cute1_E)
_ZN83_INTERNAL_0df50879_47_flash_fwd_hdimdiff_e4m3_softcap_packgqa_sm90_cu_744032ad_36924cute1_E:
	.zero		1
	.type		_ZN83_INTERNAL_0df50879_47_flash_fwd_hdimdiff_e4m3_softcap_packgqa_sm90_cu_744032ad_36924cuda3std3__45__cpo6cbeginE,@object
	.size		_ZN83_INTERNAL_0df50879_47_flash_fwd_hdimdiff_e4m3_softcap_packgqa_sm90_cu_744032ad_36924cuda3std3__45__cpo6cbeginE,(_ZN83_INTERNAL_0df50879_47_flash_fwd_hdimdiff_e4m3_softcap_packgqa_sm90_cu_744032ad_36924cuda3std3__48in_placeE - _ZN83_INTERNAL_0df50879_47_flash_fwd_hdimdiff_e4m3_softcap_packgqa_sm90_cu_744032ad_36924cuda3std3__45__cpo6cbeginE)
_ZN83_INTERNAL_0df50879_47_flash_fwd_hdimdiff_e4m3_softcap_packgqa_sm90_cu_744032ad_36924cuda3std3__45__cpo6cbeginE:
	.zero		1
	.type		_ZN83_INTERNAL_0df50879_47_flash_fwd_hdimdiff_e4m3_softcap_packgqa_sm90_cu_744032ad_36924cuda3std3__48in_placeE,@object
	.size		_ZN83_INTERNAL_0df50879_47_flash_fwd_hdimdiff_e4m3_softcap_packgqa_sm90_cu_744032ad_36924cuda3std3__48in_placeE,(_ZN83_INTERNAL_0df50879_47_flash_fwd_hdimdiff_e4m3_softcap_packgqa_sm90_cu_744032ad_36924cuda3std6ranges3__45__cpo9iter_moveE - _ZN83_INTERNAL_0df50879_47_flash_fwd_hdimdiff_e4m3_softcap_packgqa_sm90_cu_744032ad_36924cuda3std3__48in_placeE)
_ZN83_INTERNAL_0df50879_47_flash_fwd_hdimdiff_e4m3_softcap_packgqa_sm90_cu_744032ad_36924cuda3std3__48in_placeE:
	.zero		1
	.type		_ZN83_INTERNAL_0df50879_47_flash_fwd_hdimdiff_e4m3_softcap_packgqa_sm90_cu_744032ad_36924cuda3std6ranges3__45__cpo9iter_moveE,@object
	.size		_ZN83_INTERNAL_0df50879_47_flash_fwd_hdimdiff_e4m3_softcap_packgqa_sm90_cu_744032ad_36924cuda3std6ranges3__45__cpo9iter_moveE,(_ZN83_INTERNAL_0df50879_47_flash_fwd_hdimdiff_e4m3_softcap_packgqa_sm90_cu_744032ad_36924cuda3std3__45__cpo5beginE - _ZN83_INTERNAL_0df50879_47_flash_fwd_hdimdiff_e4m3_softcap_packgqa_sm90_cu_744032ad_36924cuda3std6ranges3__45__cpo9iter_moveE)
_ZN83_INTERNAL_0df50879_47_flash_fwd_hdimdiff_e4m3_softcap_packgqa_sm90_cu_744032ad_36924cuda3std6ranges3__45__cpo9iter_moveE:
	.zero		1
	.type		_ZN83_INTERNAL_0df50879_47_flash_fwd_hdimdiff_e4m3_softcap_packgqa_sm90_cu_744032ad_36924cuda3std3__45__cpo5beginE,@object
	.size		_ZN83_INTERNAL_0df50879_47_flash_fwd_hdimdiff_e4m3_softcap_packgqa_sm90_cu_744032ad_36924cuda3std3__45__cpo5beginE,(_ZN83_INTERNAL_0df50879_47_flash_fwd_hdimdiff_e4m3_softcap_packgqa_sm90_cu_744032ad_36924cuda3std3__485_GLOBAL__N__0df50879_47_flash_fwd_hdimdiff_e4m3_softcap_packgqa_sm90_cu_744032ad_36926ignoreE - _ZN83_INTERNAL_0df50879_47_flash_fwd_hdimdiff_e4m3_softcap_packgqa_sm90_cu_744032ad_36924cuda3std3__45__cpo5beginE)
_ZN83_INTERNAL_0df50879_47_flash_fwd_hdimdiff_e4m3_softcap_packgqa_sm90_cu_744032ad_36924cuda3std3__45__cpo5beginE:
	.zero		1
	.type		_ZN83_INTERNAL_0df50879_47_flash_fwd_hdimdiff_e4m3_softcap_packgqa_sm90_cu_744032ad_36924cuda3std3__485_GLOBAL__N__0df50879_47_flash_fwd_hdimdiff_e4m3_softcap_packgqa_sm90_cu_744032ad_36926ignoreE,@object
	.size		_ZN83_INTERNAL_0df50879_47_flash_fwd_hdimdiff_e4m3_softcap_packgqa_sm90_cu_744032ad_36924cuda3std3__485_GLOBAL__N__0df50879_47_flash_fwd_hdimdiff_e4m3_softcap_packgqa_sm90_cu_744032ad_36926ignoreE,(_ZN83_INTERNAL_0df50879_47_flash_fwd_hdimdiff_e4m3_softcap_packgqa_sm90_cu_744032ad_36924cute7productE - _ZN83_INTERNAL_0df50879_47_flash_fwd_hdimdiff_e4m3_softcap_packgqa_sm90_cu_744032ad_36924cuda3std3__485_GLOBAL__N__0df50879_47_flash_fwd_hdimdiff_e4m3_softcap_packgqa_sm90_cu_744032ad_36926ignoreE)
_ZN83_INTERNAL_0df50879_47_flash_fwd_hdimdiff_e4m3_softcap_packgqa_sm90_cu_744032ad_36924cuda3std3__485_GLOBAL__N__0df50879_47_flash_fwd_hdimdiff_e4m3_softcap_packgqa_sm90_cu_744032ad_36926ignoreE:
	.zero		1
	.type		_ZN83_INTERNAL_0df50879_47_flash_fwd_hdimdiff_e4m3_softcap_packgqa_sm90_cu_744032ad_36924cute7productE,@object
	.size		_ZN83_INTERNAL_0df50879_47_flash_fwd_hdimdiff_e4m3_softcap_packgqa_sm90_cu_744032ad_36924cute7productE,(_ZN83_INTERNAL_0df50879_47_flash_fwd_hdimdiff_e4m3_softcap_packgqa_sm90_cu_744032ad_36924cuda3std3__45__cpo3endE - _ZN83_INTERNAL_0df50879_47_flash_fwd_hdimdiff_e4m3_softcap_packgqa_sm90_cu_744032ad_36924cute7productE)
_ZN83_INTERNAL_0df50879_47_flash_fwd_hdimdiff_e4m3_softcap_packgqa_sm90_cu_744032ad_36924cute7productE:
	.zero		1
	.type		_ZN83_INTERNAL_0df50879_47_flash_fwd_hdimdiff_e4m3_softcap_packgqa_sm90_cu_744032ad_36924cuda3std3__45__cpo3endE,@object
	.size		_ZN83_INTERNAL_0df50879_47_flash_fwd_hdimdiff_e4m3_softcap_packgqa_sm90_cu_744032ad_36924cuda3std3__45__cpo3endE,(_ZN83_INTERNAL_0df50879_47_flash_fwd_hdimdiff_e4m3_softcap_packgqa_sm90_cu_744032ad_36924cuda3std3__419piecewise_constructE - _ZN83_INTERNAL_0df50879_47_flash_fwd_hdimdiff_e4m3_softcap_packgqa_sm90_cu_744032ad_36924cuda3std3__45__cpo3endE)
_ZN83_INTERNAL_0df50879_47_flash_fwd_hdimdiff_e4m3_softcap_packgqa_sm90_cu_744032ad_36924cuda3std3__45__cpo3endE:
	.zero		1
	.type		_ZN83_INTERNAL_0df50879_47_flash_fwd_hdimdiff_e4m3_softcap_packgqa_sm90_cu_744032ad_36924cuda3std3__419piecewise_constructE,@object
	.size		_ZN83_INTERNAL_0df50879_47_flash_fwd_hdimdiff_e4m3_softcap_packgqa_sm90_cu_744032ad_36924cuda3std3__419piecewise_constructE,(_ZN83_INTERNAL_0df50879_47_flash_fwd_hdimdiff_e4m3_softcap_packgqa_sm90_cu_744032ad_36924cuda3std3__45__cpo4cendE - _ZN83_INTERNAL_0df50879_47_flash_fwd_hdimdiff_e4m3_softcap_packgqa_sm90_cu_744032ad_36924cuda3std3__419piecewise_constructE)
_ZN83_INTERNAL_0df50879_47_flash_fwd_hdimdiff_e4m3_softcap_packgqa_sm90_cu_744032ad_36924cuda3std3__419piecewise_constructE:
	.zero		1
	.type		_ZN83_INTERNAL_0df50879_47_flash_fwd_hdimdiff_e4m3_softcap_packgqa_sm90_cu_744032ad_36924cuda3std3__45__cpo4cendE,@object
	.size		_ZN83_INTERNAL_0df50879_47_flash_fwd_hdimdiff_e4m3_softcap_packgqa_sm90_cu_744032ad_36924cuda3std3__45__cpo4cendE,(_ZN83_INTERNAL_0df50879_47_flash_fwd_hdimdiff_e4m3_softcap_packgqa_sm90_cu_744032ad_36924cuda3std6ranges3__45__cpo4swapE - _ZN83_INTERNAL_0df50879_47_flash_fwd_hdimdiff_e4m3_softcap_packgqa_sm90_cu_744032ad_36924cuda3std3__45__cpo4cendE)
_ZN83_INTERNAL_0df50879_47_flash_fwd_hdimdiff_e4m3_softcap_packgqa_sm90_cu_744032ad_36924cuda3std3__45__cpo4cendE:
	.zero		1
	.type		_ZN83_INTERNAL_0df50879_47_flash_fwd_hdimdiff_e4m3_softcap_packgqa_sm90_cu_744032ad_36924cuda3std6ranges3__45__cpo4swapE,@object
	.size		_ZN83_INTERNAL_0df50879_47_flash_fwd_hdimdiff_e4m3_softcap_packgqa_sm90_cu_744032ad_36924cuda3std6ranges3__45__cpo4swapE,(.L_7 - _ZN83_INTERNAL_0df50879_47_flash_fwd_hdimdiff_e4m3_softcap_packgqa_sm90_cu_744032ad_36924cuda3std6ranges3__45__cpo4swapE)
_ZN83_INTERNAL_0df50879_47_flash_fwd_hdimdiff_e4m3_softcap_packgqa_sm90_cu_744032ad_36924cuda3std6ranges3__45__cpo4swapE:
	.zero		1
.L_7:


//--------------------- .nv.constant0._ZN7cutlass13device_kernelIN5flash11enable_sm90INS1_16FlashAttnFwdSm90INS1_25CollectiveMainloopFwdSm90ILi2EN4cute5tupleIJNS5_1CILi1EEES8_S8_EEENS6_IJNS7_ILi128EEENS7_ILi160EEENS7_ILi192EEEEEELi128ENS_12float_e4m3_tEfNS_4arch4Sm90ELb0ELb0ELb1ELb0ELb0ELb0ELb0ELb1ELb1ELb1ELb0ELb0EEENS1_21CollectiveEpilogueFwdINS6_IJSA_SA_SB_EEES9_NS_10bfloat16_tESG_Li256ELb0ELb1ELb0ELb1EEENS1_29StaticPersistentTileSchedulerILb0EEEEEEEEEvNT_6ParamsE --------------------------
	.section	.nv.constant0._ZN7cutlass13device_kernelIN5flash11enable_sm90INS1_16FlashAttnFwdSm90INS1_25CollectiveMainloopFwdSm90ILi2EN4cute5tupleIJNS5_1CILi1EEES8_S8_EEENS6_IJNS7_ILi128EEENS7_ILi160EEENS7_ILi192EEEEEELi128ENS_12float_e4m3_tEfNS_4arch4Sm90ELb0ELb0ELb1ELb0ELb0ELb0ELb0ELb1ELb1ELb1ELb0ELb0EEENS1_21CollectiveEpilogueFwdINS6_IJSA_SA_SB_EEES9_NS_10bfloat16_tESG_Li256ELb0ELb1ELb0ELb1EEENS1_29StaticPersistentTileSchedulerILb0EEEEEEEEEvNT_6ParamsE,"a",@progbits
	.sectionflags	@""
	.align	4
.nv.constant0._ZN7cutlass13device_kernelIN5flash11enable_sm90INS1_16FlashAttnFwdSm90INS1_25CollectiveMainloopFwdSm90ILi2EN4cute5tupleIJNS5_1CILi1EEES8_S8_EEENS6_IJNS7_ILi128EEENS7_ILi160EEENS7_ILi192EEEEEELi128ENS_12float_e4m3_tEfNS_4arch4Sm90ELb0ELb0ELb1ELb0ELb0ELb0ELb0ELb1ELb1ELb1ELb0ELb0EEENS1_21CollectiveEpilogueFwdINS6_IJSA_SA_SB_EEES9_NS_10bfloat16_tESG_Li256ELb0ELb1ELb0ELb1EEENS1_29StaticPersistentTileSchedulerILb0EEEEEEEEEvNT_6ParamsE:
	.zero		3456


//--------------------- .nv.constant0._ZN7cutlass13device_kernelIN5flash11enable_sm90INS1_16FlashAttnFwdSm90INS1_25CollectiveMainloopFwdSm90ILi2EN4cute5tupleIJNS5_1CILi2EEENS7_ILi1EEES9_EEENS6_IJNS7_ILi128EEENS7_ILi160EEENS7_ILi192EEEEEELi128ENS_12float_e4m3_tEfNS_4arch4Sm90ELb0ELb0ELb1ELb0ELb0ELb0ELb0ELb1ELb1ELb1ELb0ELb0EEENS1_21CollectiveEpilogueFwdINS6_IJSB_SB_SC_EEESA_NS_10bfloat16_tESH_Li256ELb0ELb1ELb0ELb1EEENS1_29StaticPersistentTileSchedulerILb0EEEEEEEEEvNT_6ParamsE --------------------------
	.section	.nv.constant0._ZN7cutlass13device_kernelIN5flash11enable_sm90INS1_16FlashAttnFwdSm90INS1_25CollectiveMainloopFwdSm90ILi2EN4cute5tupleIJNS5_1CILi2EEENS7_ILi1EEES9_EEENS6_IJNS7_ILi128EEENS7_ILi160EEENS7_ILi192EEEEEELi128ENS_12float_e4m3_tEfNS_4arch4Sm90ELb0ELb0ELb1ELb0ELb0ELb0ELb0ELb1ELb1ELb1ELb0ELb0EEENS1_21CollectiveEpilogueFwdINS6_IJSB_SB_SC_EEESA_NS_10bfloat16_tESH_Li256ELb0ELb1ELb0ELb1EEENS1_29StaticPersistentTileSchedulerILb0EEEEEEEEEvNT_6ParamsE,"a",@progbits
	.sectionflags	@""
	.align	4
.nv.constant0._ZN7cutlass13device_kernelIN5flash11enable_sm90INS1_16FlashAttnFwdSm90INS1_25CollectiveMainloopFwdSm90ILi2EN4cute5tupleIJNS5_1CILi2EEENS7_ILi1EEES9_EEENS6_IJNS7_ILi128EEENS7_ILi160EEENS7_ILi192EEEEEELi128ENS_12float_e4m3_tEfNS_4arch4Sm90ELb0ELb0ELb1ELb0ELb0ELb0ELb0ELb1ELb1ELb1ELb0ELb0EEENS1_21CollectiveEpilogueFwdINS6_IJSB_SB_SC_EEESA_NS_10bfloat16_tESH_Li256ELb0ELb1ELb0ELb1EEENS1_29StaticPersistentTileSchedulerILb0EEEEEEEEEvNT_6ParamsE:
	.zero		3456


//--------------------- .nv.constant0._ZN7cutlass13device_kernelIN5flash11enable_sm90INS1_16FlashAttnFwdSm90INS1_25CollectiveMainloopFwdSm90ILi2EN4cute5tupleIJNS5_1CILi1EEES8_S8_EEENS6_IJNS7_ILi128EEENS7_ILi160EEENS7_ILi192EEEEEELi128ENS_12float_e4m3_tEfNS_4arch4Sm90ELb0ELb0ELb1ELb1ELb0ELb0ELb0ELb1ELb1ELb1ELb0ELb0EEENS1_21CollectiveEpilogueFwdINS6_IJSA_SA_SB_EEES9_NS_10bfloat16_tESG_Li256ELb1ELb1ELb0ELb1EEENS1_36VarlenDynamicPersistentTileSchedulerILi128ELi160ELi256ELi128ELb0ELb1ELb1ELb0ELb1ELb1EEEEEEEEEvNT_6ParamsE --------------------------
	.section	.nv.constant0._ZN7cutlass13device_kernelIN5flash11enable_sm90INS1_16FlashAttnFwdSm90INS1_25CollectiveMainloopFwdSm90ILi2EN4cute5tupleIJNS5_1CILi1EEES8_S8_EEENS6_IJNS7_ILi128EEENS7_ILi160EEENS7_ILi192EEEEEELi128ENS_12float_e4m3_tEfNS_4arch4Sm90ELb0ELb0ELb1ELb1ELb0ELb0ELb0ELb1ELb1ELb1ELb0ELb0EEENS1_21CollectiveEpilogueFwdINS6_IJSA_SA_SB_EEES9_NS_10bfloat16_tESG_Li256ELb1ELb1ELb0ELb1EEENS1_36VarlenDynamicPersistentTileSchedulerILi128ELi160ELi256ELi128ELb0ELb1ELb1ELb0ELb1ELb1EEEEEEEEEvNT_6ParamsE,"a",@progbits
	.sectionflags	@""
	.align	4
.nv.constant0._ZN7cutlass13device_kernelIN5flash11enable_sm90INS1_16FlashAttnFwdSm90INS1_25CollectiveMainloopFwdSm90ILi2EN4cute5tupleIJNS5_1CILi1EEES8_S8_EEENS6_IJNS7_ILi128EEENS7_ILi160EEENS7_ILi192EEEEEELi128ENS_12float_e4m3_tEfNS_4arch4Sm90ELb0ELb0ELb1ELb1ELb0ELb0ELb0ELb1ELb1ELb1ELb0ELb0EEENS1_21CollectiveEpilogueFwdINS6_IJSA_SA_SB_EEES9_NS_10bfloat16_tESG_Li256ELb1ELb1ELb0ELb1EEENS1_36VarlenDynamicPersistentTileSchedulerILi128ELi160ELi256ELi128ELb0ELb1ELb1ELb0ELb1ELb1EEEEEEEEEvNT_6ParamsE:
	.zero		3584


//--------------------- .nv.constant0._ZN7cutlass13device_kernelIN5flash11enable_sm90INS1_16FlashAttnFwdSm90INS1_25CollectiveMainloopFwdSm90ILi2EN4cute5tupleIJNS5_1CILi1EEES8_S8_EEENS6_IJNS7_ILi128EEENS7_ILi160EEENS7_ILi192EEEEEELi128ENS_12float_e4m3_tEfNS_4arch4Sm90ELb0ELb0ELb1ELb1ELb0ELb1ELb0ELb1ELb1ELb1ELb0ELb0EEENS1_21CollectiveEpilogueFwdINS6_IJSA_SA_SB_EEES9_NS_10bfloat16_tESG_Li256ELb1ELb1ELb0ELb1EEENS1_36VarlenDynamicPersistentTileSchedulerILi128ELi160ELi256ELi128ELb0ELb1ELb1ELb0ELb1ELb1EEEEEEEEEvNT_6ParamsE --------------------------
	.section	.nv.constant0._ZN7cutlass13device_kernelIN5flash11enable_sm90INS1_16FlashAttnFwdSm90INS1_25CollectiveMainloopFwdSm90ILi2EN4cute5tupleIJNS5_1CILi1EEES8_S8_EEENS6_IJNS7_ILi128EEENS7_ILi160EEENS7_ILi192EEEEEELi128ENS_12float_e4m3_tEfNS_4arch4Sm90ELb0ELb0ELb1ELb1ELb0ELb1ELb0ELb1ELb1ELb1ELb0ELb0EEENS1_21CollectiveEpilogueFwdINS6_IJSA_SA_SB_EEES9_NS_10bfloat16_tESG_Li256ELb1ELb1ELb0ELb1EEENS1_36VarlenDynamicPersistentTileSchedulerILi128ELi160ELi256ELi128ELb0ELb1ELb1ELb0ELb1ELb1EEEEEEEEEvNT_6ParamsE,"a",@progbits
	.sectionflags	@""
	.align	4
.nv.constant0._ZN7cutlass13device_kernelIN5flash11enable_sm90INS1_16FlashAttnFwdSm90INS1_25CollectiveMainloopFwdSm90ILi2EN4cute5tupleIJNS5_1CILi1EEES8_S8_EEENS6_IJNS7_ILi128EEENS7_ILi160EEENS7_ILi192EEEEEELi128ENS_12float_e4m3_tEfNS_4arch4Sm90ELb0ELb0ELb1ELb1ELb0ELb1ELb0ELb1ELb1ELb1ELb0ELb0EEENS1_21CollectiveEpilogueFwdINS6_IJSA_SA_SB_EEES9_NS_10bfloat16_tESG_Li256ELb1ELb1ELb0ELb1EEENS1_36VarlenDynamicPersistentTileSchedulerILi128ELi160ELi256ELi128ELb0ELb1ELb1ELb0ELb1ELb1EEEEEEEEEvNT_6ParamsE:
	.zero		3584


//--------------------- .nv.constant0._ZN7cutlass13device_kernelIN5flash11enable_sm90INS1_16FlashAttnFwdSm90INS1_25CollectiveMainloopFwdSm90ILi2EN4cute5tupleIJNS5_1CILi1EEES8_S8_EEENS6_IJNS7_ILi128EEESA_NS7_ILi192EEEEEELi128ENS_12float_e4m3_tEfNS_4arch4Sm90ELb0ELb1ELb1ELb0ELb0ELb0ELb0ELb1ELb1ELb1ELb0ELb0EEENS1_21CollectiveEpilogueFwdINS6_IJSA_SA_SA_EEES9_NS_10bfloat16_tESF_Li256ELb0ELb1ELb0ELb1EEENS1_30DynamicPersistentTileSchedulerILi256ELi128ELb0ELb1ELb1EEEEEEEEEvNT_6ParamsE --------------------------
	.section	.nv.constant0._ZN7cutlass13device_kernelIN5flash11enable_sm90INS1_16FlashAttnFwdSm90INS1_25CollectiveMainloopFwdSm90ILi2EN4cute5tupleIJNS5_1CILi1EEES8_S8_EEENS6_IJNS7_ILi128EEESA_NS7_ILi192EEEEEELi128ENS_12float_e4m3_tEfNS_4arch4Sm90ELb0ELb1ELb1ELb0ELb0ELb0ELb0ELb1ELb1ELb1ELb0ELb0EEENS1_21CollectiveEpilogueFwdINS6_IJSA_SA_SA_EEES9_NS_10bfloat16_tESF_Li256ELb0ELb1ELb0ELb1EEENS1_30DynamicPersistentTileSchedulerILi256ELi128ELb0ELb1ELb1EEEEEEEEEvNT_6ParamsE,"a",@progbits
	.sectionflags	@""
	.align	4
.nv.constant0._ZN7cutlass13device_kernelIN5flash11enable_sm90INS1_16FlashAttnFwdSm90INS1_25CollectiveMainloopFwdSm90ILi2EN4cute5tupleIJNS5_1CILi1EEES8_S8_EEENS6_IJNS7_ILi128EEESA_NS7_ILi192EEEEEELi128ENS_12float_e4m3_tEfNS_4arch4Sm90ELb0ELb1ELb1ELb0ELb0ELb0ELb0ELb1ELb1ELb1ELb0ELb0EEENS1_21CollectiveEpilogueFwdINS6_IJSA_SA_SA_EEES9_NS_10bfloat16_tESF_Li256ELb0ELb1ELb0ELb1EEENS1_30DynamicPersistentTileSchedulerILi256ELi128ELb0ELb1ELb1EEEEEEEEEvNT_6ParamsE:
	.zero		3584


//--------------------- .nv.constant0._ZN7cutlass13device_kernelIN5flash11enable_sm90INS1_16FlashAttnFwdSm90INS1_25CollectiveMainloopFwdSm90ILi2EN4cute5tupleIJNS5_1CILi1EEES8_S8_EEENS6_IJNS7_ILi128EEESA_NS7_ILi192EEEEEELi128ENS_12float_e4m3_tEfNS_4arch4Sm90ELb0ELb1ELb1ELb1ELb0ELb0ELb0ELb1ELb1ELb1ELb0ELb0EEENS1_21CollectiveEpilogueFwdINS6_IJSA_SA_SA_EEES9_NS_10bfloat16_tESF_Li256ELb1ELb1ELb0ELb1EEENS1_36VarlenDynamicPersistentTileSchedulerILi128ELi128ELi256ELi128ELb0ELb1ELb1ELb1ELb0ELb1EEEEEEEEEvNT_6ParamsE --------------------------
	.section	.nv.constant0._ZN7cutlass13device_kernelIN5flash11enable_sm90INS1_16FlashAttnFwdSm90INS1_25CollectiveMainloopFwdSm90ILi2EN4cute5tupleIJNS5_1CILi1EEES8_S8_EEENS6_IJNS7_ILi128EEESA_NS7_ILi192EEEEEELi128ENS_12float_e4m3_tEfNS_4arch4Sm90ELb0ELb1ELb1ELb1ELb0ELb0ELb0ELb1ELb1ELb1ELb0ELb0EEENS1_21CollectiveEpilogueFwdINS6_IJSA_SA_SA_EEES9_NS_10bfloat16_tESF_Li256ELb1ELb1ELb0ELb1EEENS1_36VarlenDynamicPersistentTileSchedulerILi128ELi128ELi256ELi128ELb0ELb1ELb1ELb1ELb0ELb1EEEEEEEEEvNT_6ParamsE,"a",@progbits
	.sectionflags	@""
	.align	4
.nv.constant0._ZN7cutlass13device_kernelIN5flash11enable_sm90INS1_16FlashAttnFwdSm90INS1_25CollectiveMainloopFwdSm90ILi2EN4cute5tupleIJNS5_1CILi1EEES8_S8_EEENS6_IJNS7_ILi128EEESA_NS7_ILi192EEEEEELi128ENS_12float_e4m3_tEfNS_4arch4Sm90ELb0ELb1ELb1ELb1ELb0ELb0ELb0ELb1ELb1ELb1ELb0ELb0EEENS1_21CollectiveEpilogueFwdINS6_IJSA_SA_SA_EEES9_NS_10bfloat16_tESF_Li256ELb1ELb1ELb0ELb1EEENS1_36VarlenDynamicPersistentTileSchedulerILi128ELi128ELi256ELi128ELb0ELb1ELb1ELb1ELb0ELb1EEEEEEEEEvNT_6ParamsE:
	.zero		3584


//--------------------- .nv.constant0._ZN7cutlass13device_kernelIN5flash11enable_sm90INS1_16FlashAttnFwdSm90INS1_25CollectiveMainloopFwdSm90ILi2EN4cute5tupleIJNS5_1CILi1EEES8_S8_EEENS6_IJNS7_ILi128EEESA_NS7_ILi192EEEEEELi128ENS_12float_e4m3_tEfNS_4arch4Sm90ELb0ELb1ELb1ELb1ELb0ELb1ELb0ELb1ELb1ELb1ELb0ELb0EEENS1_21CollectiveEpilogueFwdINS6_IJSA_SA_SA_EEES9_NS_10bfloat16_tESF_Li256ELb1ELb1ELb0ELb1EEENS1_36VarlenDynamicPersistentTileSchedulerILi128ELi128ELi256ELi128ELb0ELb1ELb1ELb1ELb0ELb1EEEEEEEEEvNT_6ParamsE --------------------------
	.section	.nv.constant0._ZN7cutlass13device_kernelIN5flash11enable_sm90INS1_16FlashAttnFwdSm90INS1_25CollectiveMainloopFwdSm90ILi2EN4cute5tupleIJNS5_1CILi1EEES8_S8_EEENS6_IJNS7_ILi128EEESA_NS7_ILi192EEEEEELi128ENS_12float_e4m3_tEfNS_4arch4Sm90ELb0ELb1ELb1ELb1ELb0ELb1ELb0ELb1ELb1ELb1ELb0ELb0EEENS1_21CollectiveEpilogueFwdINS6_IJSA_SA_SA_EEES9_NS_10bfloat16_tESF_Li256ELb1ELb1ELb0ELb1EEENS1_36VarlenDynamicPersistentTileSchedulerILi128ELi128ELi256ELi128ELb0ELb1ELb1ELb1ELb0ELb1EEEEEEEEEvNT_6ParamsE,"a",@progbits
	.sectionflags	@""
	.align	4
.nv.constant0._ZN7cutlass13device_kernelIN5flash11enable_sm90INS1_16FlashAttnFwdSm90INS1_25CollectiveMainloopFwdSm90ILi2EN4cute5tupleIJNS5_1CILi1EEES8_S8_EEENS6_IJNS7_ILi128EEESA_NS7_ILi192EEEEEELi128ENS_12float_e4m3_tEfNS_4arch4Sm90ELb0ELb1ELb1ELb1ELb0ELb1ELb0ELb1ELb1ELb1ELb0ELb0EEENS1_21CollectiveEpilogueFwdINS6_IJSA_SA_SA_EEES9_NS_10bfloat16_tESF_Li256ELb1ELb1ELb0ELb1EEENS1_36VarlenDynamicPersistentTileSchedulerILi128ELi128ELi256ELi128ELb0ELb1ELb1ELb1ELb0ELb1EEEEEEEEEvNT_6ParamsE:
	.zero		3584


//--------------------- .nv.constant0._ZN7cutlass13device_kernelIN5flash11enable_sm90INS1_16FlashAttnFwdSm90INS1_25CollectiveMainloopFwdSm90ILi2EN4cute5tupleIJNS5_1CILi1EEES8_S8_EEENS6_IJNS7_ILi128EEENS7_ILi160EEENS7_ILi192EEEEEELi128ENS_12float_e4m3_tEfNS_4arch4Sm90ELb1ELb0ELb1ELb0ELb0ELb0ELb0ELb1ELb1ELb1ELb0ELb0EEENS1_21CollectiveEpilogueFwdINS6_IJSA_SA_SB_EEES9_NS_10bfloat16_tESG_Li256ELb0ELb1ELb0ELb1EEENS1_30DynamicPersistentTileSchedulerILi256ELi128ELb0ELb1ELb1EEEEEEEEEvNT_6ParamsE --------------------------
	.section	.nv.constant0._ZN7cutlass13device_kernelIN5flash11enable_sm90INS1_16FlashAttnFwdSm90INS1_25CollectiveMainloopFwdSm90ILi2EN4cute5tupleIJNS5_1CILi1EEES8_S8_EEENS6_IJNS7_ILi128EEENS7_ILi160EEENS7_ILi192EEEEEELi128ENS_12float_e4m3_tEfNS_4arch4Sm90ELb1ELb0ELb1ELb0ELb0ELb0ELb0ELb1ELb1ELb1ELb0ELb0EEENS1_21CollectiveEpilogueFwdINS6_IJSA_SA_SB_EEES9_NS_10bfloat16_tESG_Li256ELb0ELb1ELb0ELb1EEENS1_30DynamicPersistentTileSchedulerILi256ELi128ELb0ELb1ELb1EEEEEEEEEvNT_6ParamsE,"a",@progbits
	.sectionflags	@""
	.align	4
.nv.constant0._ZN7cutlass13device_kernelIN5flash11enable_sm90INS1_16FlashAttnFwdSm90INS1_25CollectiveMainloopFwdSm90ILi2EN4cute5tupleIJNS5_1CILi1EEES8_S8_EEENS6_IJNS7_ILi128EEENS7_ILi160EEENS7_ILi192EEEEEELi128ENS_12float_e4m3_tEfNS_4arch4Sm90ELb1ELb0ELb1ELb0ELb0ELb0ELb0ELb1ELb1ELb1ELb0ELb0EEENS1_21CollectiveEpilogueFwdINS6_IJSA_SA_SB_EEES9_NS_10bfloat16_tESG_Li256ELb0ELb1ELb0ELb1EEENS1_30DynamicPersistentTileSchedulerILi256ELi128ELb0ELb1ELb1EEEEEEEEEvNT_6ParamsE:
	.zero		3584


//--------------------- .nv.constant0._ZN7cutlass13device_kernelIN5flash11enable_sm90INS1_16FlashAttnFwdSm90INS1_25CollectiveMainloopFwdSm90ILi2EN4cute5tupleIJNS5_1CILi1EEES8_S8_EEENS6_IJNS7_ILi128EEENS7_ILi160EEENS7_ILi192EEEEEELi128ENS_12float_e4m3_tEfNS_4arch4Sm90ELb1ELb0ELb1ELb1ELb0ELb0ELb0ELb1ELb1ELb1ELb0ELb0EEENS1_21CollectiveEpilogueFwdINS6_IJSA_SA_SB_EEES9_NS_10bfloat16_tESG_Li256ELb1ELb1ELb0ELb1EEENS1_36VarlenDynamicPersistentTileSchedulerILi128ELi160ELi256ELi128ELb0ELb1ELb1ELb1ELb1ELb1EEEEEEEEEvNT_6ParamsE --------------------------
	.section	.nv.constant0._ZN7cutlass13device_kernelIN5flash11enable_sm90INS1_16FlashAttnFwdSm90INS1_25CollectiveMainloopFwdSm90ILi2EN4cute5tupleIJNS5_1CILi1EEES8_S8_EEENS6_IJNS7_ILi128EEENS7_ILi160EEENS7_ILi192EEEEEELi128ENS_12float_e4m3_tEfNS_4arch4Sm90ELb1ELb0ELb1ELb1ELb0ELb0ELb0ELb1ELb1ELb1ELb0ELb0EEENS1_21CollectiveEpilogueFwdINS6_IJSA_SA_SB_EEES9_NS_10bfloat16_tESG_Li256ELb1ELb1ELb0ELb1EEENS1_36VarlenDynamicPersistentTileSchedulerILi128ELi160ELi256ELi128ELb0ELb1ELb1ELb1ELb1ELb1EEEEEEEEEvNT_6ParamsE,"a",@progbits
	.sectionflags	@""
	.align	4
.nv.constant0._ZN7cutlass13device_kernelIN5flash11enable_sm90INS1_16FlashAttnFwdSm90INS1_25CollectiveMainloopFwdSm90ILi2EN4cute5tupleIJNS5_1CILi1EEES8_S8_EEENS6_IJNS7_ILi128EEENS7_ILi160EEENS7_ILi192EEEEEELi128ENS_12float_e4m3_tEfNS_4arch4Sm90ELb1ELb0ELb1ELb1ELb0ELb0ELb0ELb1ELb1ELb1ELb0ELb0EEENS1_21CollectiveEpilogueFwdINS6_IJSA_SA_SB_EEES9_NS_10bfloat16_tESG_Li256ELb1ELb1ELb0ELb1EEENS1_36VarlenDynamicPersistentTileSchedulerILi128ELi160ELi256ELi128ELb0ELb1ELb1ELb1ELb1ELb1EEEEEEEEEvNT_6ParamsE:
	.zero		3584


//--------------------- .nv.constant0._ZN7cutlass13device_kernelIN5flash11enable_sm90INS1_16FlashAttnFwdSm90INS1_25CollectiveMainloopFwdSm90ILi2EN4cute5tupleIJNS5_1CILi1EEES8_S8_EEENS6_IJNS7_ILi128EEENS7_ILi160EEENS7_ILi192EEEEEELi128ENS_12float_e4m3_tEfNS_4arch4Sm90ELb1ELb0ELb1ELb1ELb0ELb1ELb0ELb1ELb1ELb1ELb0ELb0EEENS1_21CollectiveEpilogueFwdINS6_IJSA_SA_SB_EEES9_NS_10bfloat16_tESG_Li256ELb1ELb1ELb0ELb1EEENS1_36VarlenDynamicPersistentTileSchedulerILi128ELi160ELi256ELi128ELb0ELb1ELb1ELb1ELb1ELb1EEEEEEEEEvNT_6ParamsE --------------------------
	.section	.nv.constant0._ZN7cutlass13device_kernelIN5flash11enable_sm90INS1_16FlashAttnFwdSm90INS1_25CollectiveMainloopFwdSm90ILi2EN4cute5tupleIJNS5_1CILi1EEES8_S8_EEENS6_IJNS7_ILi128EEENS7_ILi160EEENS7_ILi192EEEEEELi128ENS_12float_e4m3_tEfNS_4arch4Sm90ELb1ELb0ELb1ELb1ELb0ELb1ELb0ELb1ELb1ELb1ELb0ELb0EEENS1_21CollectiveEpilogueFwdINS6_IJSA_SA_SB_EEES9_NS_10bfloat16_tESG_Li256ELb1ELb1ELb0ELb1EEENS1_36VarlenDynamicPersistentTileSchedulerILi128ELi160ELi256ELi128ELb0ELb1ELb1ELb1ELb1ELb1EEEEEEEEEvNT_6ParamsE,"a",@progbits
	.sectionflags	@""
	.align	4
.nv.constant0._ZN7cutlass13device_kernelIN5flash11enable_sm90INS1_16FlashAttnFwdSm90INS1_25CollectiveMainloopFwdSm90ILi2EN4cute5tupleIJNS5_1CILi1EEES8_S8_EEENS6_IJNS7_ILi128EEENS7_ILi160EEENS7_ILi192EEEEEELi128ENS_12float_e4m3_tEfNS_4arch4Sm90ELb1ELb0ELb1ELb1ELb0ELb1ELb0ELb1ELb1ELb1ELb0ELb0EEENS1_21CollectiveEpilogueFwdINS6_IJSA_SA_SB_EEES9_NS_10bfloat16_tESG_Li256ELb1ELb1ELb0ELb1EEENS1_36VarlenDynamicPersistentTileSchedulerILi128ELi160ELi256ELi128ELb0ELb1ELb1ELb1ELb1ELb1EEEEEEEEEvNT_6ParamsE:
	.zero		3584


//--------------------- SYMBOLS --------------------------

	.type		.nv.reservedSmem.offset0,@object
	.size		.nv.reservedSmem.offset0,0x4
